//
// Generated by NVIDIA NVVM Compiler
//
// Compiler Build ID: CL-36424714
// Cuda compilation tools, release 13.0, V13.0.88
// Based on NVVM 20.0.0
//

.version 9.0
.target sm_100
.address_size 64

	// .globl	_Z2k1PfS_S_Piii
.global .align 1 .b8 _ZN34_INTERNAL_45f7fc55_4_k_cu_8ba5f6b14cuda3std3__45__cpo5beginE[1];
.global .align 1 .b8 _ZN34_INTERNAL_45f7fc55_4_k_cu_8ba5f6b14cuda3std3__45__cpo3endE[1];
.global .align 1 .b8 _ZN34_INTERNAL_45f7fc55_4_k_cu_8ba5f6b14cuda3std3__45__cpo6cbeginE[1];
.global .align 1 .b8 _ZN34_INTERNAL_45f7fc55_4_k_cu_8ba5f6b14cuda3std3__45__cpo4cendE[1];
.global .align 1 .b8 _ZN34_INTERNAL_45f7fc55_4_k_cu_8ba5f6b14cuda3std3__45__cpo6rbeginE[1];
.global .align 1 .b8 _ZN34_INTERNAL_45f7fc55_4_k_cu_8ba5f6b14cuda3std3__45__cpo4rendE[1];
.global .align 1 .b8 _ZN34_INTERNAL_45f7fc55_4_k_cu_8ba5f6b14cuda3std3__45__cpo7crbeginE[1];
.global .align 1 .b8 _ZN34_INTERNAL_45f7fc55_4_k_cu_8ba5f6b14cuda3std3__45__cpo5crendE[1];
.global .align 1 .b8 _ZN34_INTERNAL_45f7fc55_4_k_cu_8ba5f6b14cuda3std3__436_GLOBAL__N__45f7fc55_4_k_cu_8ba5f6b16ignoreE[1];
.global .align 1 .b8 _ZN34_INTERNAL_45f7fc55_4_k_cu_8ba5f6b14cuda3std3__419piecewise_constructE[1];
.global .align 1 .b8 _ZN34_INTERNAL_45f7fc55_4_k_cu_8ba5f6b14cuda3std3__48in_placeE[1];
.global .align 1 .b8 _ZN34_INTERNAL_45f7fc55_4_k_cu_8ba5f6b14cuda3std3__420unreachable_sentinelE[1];
.global .align 1 .b8 _ZN34_INTERNAL_45f7fc55_4_k_cu_8ba5f6b14cuda3std3__47nulloptE[1];
.global .align 1 .b8 _ZN34_INTERNAL_45f7fc55_4_k_cu_8ba5f6b14cuda3std3__48unexpectE[1];
.global .align 1 .b8 _ZN34_INTERNAL_45f7fc55_4_k_cu_8ba5f6b14cuda3std6ranges3__45__cpo4swapE[1];
.global .align 1 .b8 _ZN34_INTERNAL_45f7fc55_4_k_cu_8ba5f6b14cuda3std6ranges3__45__cpo9iter_moveE[1];
.global .align 1 .b8 _ZN34_INTERNAL_45f7fc55_4_k_cu_8ba5f6b14cuda3std6ranges3__45__cpo5beginE[1];
.global .align 1 .b8 _ZN34_INTERNAL_45f7fc55_4_k_cu_8ba5f6b14cuda3std6ranges3__45__cpo3endE[1];
.global .align 1 .b8 _ZN34_INTERNAL_45f7fc55_4_k_cu_8ba5f6b14cuda3std6ranges3__45__cpo6cbeginE[1];
.global .align 1 .b8 _ZN34_INTERNAL_45f7fc55_4_k_cu_8ba5f6b14cuda3std6ranges3__45__cpo4cendE[1];
.global .align 1 .b8 _ZN34_INTERNAL_45f7fc55_4_k_cu_8ba5f6b14cuda3std6ranges3__45__cpo7advanceE[1];
.global .align 1 .b8 _ZN34_INTERNAL_45f7fc55_4_k_cu_8ba5f6b14cuda3std6ranges3__45__cpo9iter_swapE[1];
.global .align 1 .b8 _ZN34_INTERNAL_45f7fc55_4_k_cu_8ba5f6b14cuda3std6ranges3__45__cpo4nextE[1];
.global .align 1 .b8 _ZN34_INTERNAL_45f7fc55_4_k_cu_8ba5f6b14cuda3std6ranges3__45__cpo4prevE[1];
.global .align 1 .b8 _ZN34_INTERNAL_45f7fc55_4_k_cu_8ba5f6b14cuda3std6ranges3__45__cpo4dataE[1];
.global .align 1 .b8 _ZN34_INTERNAL_45f7fc55_4_k_cu_8ba5f6b14cuda3std6ranges3__45__cpo5cdataE[1];
.global .align 1 .b8 _ZN34_INTERNAL_45f7fc55_4_k_cu_8ba5f6b14cuda3std6ranges3__45__cpo4sizeE[1];
.global .align 1 .b8 _ZN34_INTERNAL_45f7fc55_4_k_cu_8ba5f6b14cuda3std6ranges3__45__cpo5ssizeE[1];
.global .align 1 .b8 _ZN34_INTERNAL_45f7fc55_4_k_cu_8ba5f6b14cuda3std6ranges3__45__cpo8distanceE[1];
.global .align 1 .b8 _ZN34_INTERNAL_45f7fc55_4_k_cu_8ba5f6b16thrust24THRUST_300001_SM_1000_NS8cuda_cub3parE[1];
.global .align 1 .b8 _ZN34_INTERNAL_45f7fc55_4_k_cu_8ba5f6b16thrust24THRUST_300001_SM_1000_NS8cuda_cub10par_nosyncE[1];
.global .align 1 .b8 _ZN34_INTERNAL_45f7fc55_4_k_cu_8ba5f6b16thrust24THRUST_300001_SM_1000_NS6system6detail10sequential3seqE[1];
.global .align 1 .b8 _ZN34_INTERNAL_45f7fc55_4_k_cu_8ba5f6b16thrust24THRUST_300001_SM_1000_NS6system3cpp3parE[1];
.global .align 1 .b8 _ZN34_INTERNAL_45f7fc55_4_k_cu_8ba5f6b16thrust24THRUST_300001_SM_1000_NS12placeholders2_1E[1];
.global .align 1 .b8 _ZN34_INTERNAL_45f7fc55_4_k_cu_8ba5f6b16thrust24THRUST_300001_SM_1000_NS12placeholders2_2E[1];
.global .align 1 .b8 _ZN34_INTERNAL_45f7fc55_4_k_cu_8ba5f6b16thrust24THRUST_300001_SM_1000_NS12placeholders2_3E[1];
.global .align 1 .b8 _ZN34_INTERNAL_45f7fc55_4_k_cu_8ba5f6b16thrust24THRUST_300001_SM_1000_NS12placeholders2_4E[1];
.global .align 1 .b8 _ZN34_INTERNAL_45f7fc55_4_k_cu_8ba5f6b16thrust24THRUST_300001_SM_1000_NS12placeholders2_5E[1];
.global .align 1 .b8 _ZN34_INTERNAL_45f7fc55_4_k_cu_8ba5f6b16thrust24THRUST_300001_SM_1000_NS12placeholders2_6E[1];
.global .align 1 .b8 _ZN34_INTERNAL_45f7fc55_4_k_cu_8ba5f6b16thrust24THRUST_300001_SM_1000_NS12placeholders2_7E[1];
.global .align 1 .b8 _ZN34_INTERNAL_45f7fc55_4_k_cu_8ba5f6b16thrust24THRUST_300001_SM_1000_NS12placeholders2_8E[1];
.global .align 1 .b8 _ZN34_INTERNAL_45f7fc55_4_k_cu_8ba5f6b16thrust24THRUST_300001_SM_1000_NS12placeholders2_9E[1];
.global .align 1 .b8 _ZN34_INTERNAL_45f7fc55_4_k_cu_8ba5f6b16thrust24THRUST_300001_SM_1000_NS12placeholders3_10E[1];
.global .align 1 .b8 _ZN34_INTERNAL_45f7fc55_4_k_cu_8ba5f6b16thrust24THRUST_300001_SM_1000_NS3seqE[1];
.global .align 1 .b8 _ZN34_INTERNAL_45f7fc55_4_k_cu_8ba5f6b16thrust24THRUST_300001_SM_1000_NS6deviceE[1];

.visible .entry _Z2k1PfS_S_Piii(
	.param .u64 .ptr .align 1 _Z2k1PfS_S_Piii_param_0,
	.param .u64 .ptr .align 1 _Z2k1PfS_S_Piii_param_1,
	.param .u64 .ptr .align 1 _Z2k1PfS_S_Piii_param_2,
	.param .u64 .ptr .align 1 _Z2k1PfS_S_Piii_param_3,
	.param .u32 _Z2k1PfS_S_Piii_param_4,
	.param .u32 _Z2k1PfS_S_Piii_param_5
)
{
	.reg .pred 	%p<10>;
	.reg .b32 	%r<32>;
	.reg .b32 	%f<84>;
	.reg .b64 	%rd<45>;

	ld.param.u64 	%rd10, [_Z2k1PfS_S_Piii_param_0];
	ld.param.u64 	%rd11, [_Z2k1PfS_S_Piii_param_1];
	ld.param.u64 	%rd9, [_Z2k1PfS_S_Piii_param_2];
	ld.param.u64 	%rd12, [_Z2k1PfS_S_Piii_param_3];
	ld.param.u32 	%r17, [_Z2k1PfS_S_Piii_param_5];
	cvta.to.global.u64 	%rd1, %rd11;
	cvta.to.global.u64 	%rd2, %rd10;
	cvta.to.global.u64 	%rd13, %rd12;
	mov.u32 	%r1, %tid.x;
	mul.wide.u32 	%rd14, %r1, 4;
	add.s64 	%rd15, %rd13, %rd14;
	st.global.u32 	[%rd15], %r1;
	setp.lt.s32 	%p1, %r17, 2;
	mov.f32 	%f83, 0f00000000;
	@%p1 bra 	$L__BB0_13;
	mul.lo.s32 	%r2, %r17, %r1;
	add.s32 	%r3, %r17, -1;
	add.s32 	%r19, %r17, -2;
	and.b32  	%r4, %r3, 7;
	setp.lt.u32 	%p2, %r19, 7;
	mov.f32 	%f83, 0f00000000;
	mov.b32 	%r30, 1;
	@%p2 bra 	$L__BB0_5;
	and.b32  	%r21, %r3, -8;
	neg.s32 	%r28, %r21;
	add.s32 	%r22, %r2, 1;
	mul.wide.u32 	%rd16, %r22, 4;
	add.s64 	%rd17, %rd16, %rd2;
	add.s64 	%rd44, %rd17, 16;
	add.s64 	%rd43, %rd1, 16;
	mov.f32 	%f83, 0f00000000;
	mov.b32 	%r27, 0;
$L__BB0_3:
	.pragma "nounroll";
	ld.global.f32 	%f17, [%rd44+-16];
	ld.global.f32 	%f18, [%rd43+-12];
	sub.f32 	%f19, %f17, %f18;
	fma.rn.f32 	%f20, %f19, %f19, %f83;
	ld.global.f32 	%f21, [%rd44+-12];
	ld.global.f32 	%f22, [%rd43+-8];
	sub.f32 	%f23, %f21, %f22;
	fma.rn.f32 	%f24, %f23, %f23, %f20;
	ld.global.f32 	%f25, [%rd44+-8];
	ld.global.f32 	%f26, [%rd43+-4];
	sub.f32 	%f27, %f25, %f26;
	fma.rn.f32 	%f28, %f27, %f27, %f24;
	ld.global.f32 	%f29, [%rd44+-4];
	ld.global.f32 	%f30, [%rd43];
	sub.f32 	%f31, %f29, %f30;
	fma.rn.f32 	%f32, %f31, %f31, %f28;
	ld.global.f32 	%f33, [%rd44];
	ld.global.f32 	%f34, [%rd43+4];
	sub.f32 	%f35, %f33, %f34;
	fma.rn.f32 	%f36, %f35, %f35, %f32;
	ld.global.f32 	%f37, [%rd44+4];
	ld.global.f32 	%f38, [%rd43+8];
	sub.f32 	%f39, %f37, %f38;
	fma.rn.f32 	%f40, %f39, %f39, %f36;
	ld.global.f32 	%f41, [%rd44+8];
	ld.global.f32 	%f42, [%rd43+12];
	sub.f32 	%f43, %f41, %f42;
	fma.rn.f32 	%f44, %f43, %f43, %f40;
	ld.global.f32 	%f45, [%rd44+12];
	ld.global.f32 	%f46, [%rd43+16];
	sub.f32 	%f47, %f45, %f46;
	fma.rn.f32 	%f83, %f47, %f47, %f44;
	add.s32 	%r28, %r28, 8;
	add.s32 	%r27, %r27, 8;
	add.s64 	%rd44, %rd44, 32;
	add.s64 	%rd43, %rd43, 32;
	setp.ne.s32 	%p3, %r28, 0;
	@%p3 bra 	$L__BB0_3;
	add.s32 	%r30, %r27, 1;
$L__BB0_5:
	setp.eq.s32 	%p4, %r4, 0;
	@%p4 bra 	$L__BB0_13;
	and.b32  	%r12, %r3, 3;
	setp.lt.u32 	%p5, %r4, 4;
	@%p5 bra 	$L__BB0_8;
	add.s32 	%r23, %r30, %r2;
	mul.wide.u32 	%rd18, %r23, 4;
	add.s64 	%rd19, %rd2, %rd18;
	ld.global.f32 	%f49, [%rd19];
	cvt.u64.u32 	%rd20, %r30;
	mul.wide.u32 	%rd21, %r30, 4;
	add.s64 	%rd22, %rd1, %rd21;
	ld.global.f32 	%f50, [%rd22];
	sub.f32 	%f51, %f49, %f50;
	fma.rn.f32 	%f52, %f51, %f51, %f83;
	cvt.u64.u32 	%rd23, %r2;
	add.s64 	%rd24, %rd20, %rd23;
	shl.b64 	%rd25, %rd24, 2;
	add.s64 	%rd26, %rd2, %rd25;
	ld.global.f32 	%f53, [%rd26+4];
	ld.global.f32 	%f54, [%rd22+4];
	sub.f32 	%f55, %f53, %f54;
	fma.rn.f32 	%f56, %f55, %f55, %f52;
	ld.global.f32 	%f57, [%rd26+8];
	ld.global.f32 	%f58, [%rd22+8];
	sub.f32 	%f59, %f57, %f58;
	fma.rn.f32 	%f60, %f59, %f59, %f56;
	ld.global.f32 	%f61, [%rd26+12];
	ld.global.f32 	%f62, [%rd22+12];
	sub.f32 	%f63, %f61, %f62;
	fma.rn.f32 	%f83, %f63, %f63, %f60;
	add.s32 	%r30, %r30, 4;
$L__BB0_8:
	setp.eq.s32 	%p6, %r12, 0;
	@%p6 bra 	$L__BB0_13;
	setp.eq.s32 	%p7, %r12, 1;
	@%p7 bra 	$L__BB0_11;
	add.s32 	%r24, %r30, %r2;
	mul.wide.u32 	%rd27, %r24, 4;
	add.s64 	%rd28, %rd2, %rd27;
	ld.global.f32 	%f65, [%rd28];
	cvt.u64.u32 	%rd29, %r30;
	mul.wide.u32 	%rd30, %r30, 4;
	add.s64 	%rd31, %rd1, %rd30;
	ld.global.f32 	%f66, [%rd31];
	sub.f32 	%f67, %f65, %f66;
	fma.rn.f32 	%f68, %f67, %f67, %f83;
	cvt.u64.u32 	%rd32, %r2;
	add.s64 	%rd33, %rd29, %rd32;
	shl.b64 	%rd34, %rd33, 2;
	add.s64 	%rd35, %rd2, %rd34;
	ld.global.f32 	%f69, [%rd35+4];
	ld.global.f32 	%f70, [%rd31+4];
	sub.f32 	%f71, %f69, %f70;
	fma.rn.f32 	%f83, %f71, %f71, %f68;
	add.s32 	%r30, %r30, 2;
$L__BB0_11:
	and.b32  	%r25, %r3, 1;
	setp.eq.b32 	%p8, %r25, 1;
	not.pred 	%p9, %p8;
	@%p9 bra 	$L__BB0_13;
	add.s32 	%r26, %r30, %r2;
	mul.wide.u32 	%rd36, %r26, 4;
	add.s64 	%rd37, %rd2, %rd36;
	ld.global.f32 	%f72, [%rd37];
	mul.wide.u32 	%rd38, %r30, 4;
	add.s64 	%rd39, %rd1, %rd38;
	ld.global.f32 	%f73, [%rd39];
	sub.f32 	%f74, %f72, %f73;
	fma.rn.f32 	%f83, %f74, %f74, %f83;
$L__BB0_13:
	cvta.to.global.u64 	%rd40, %rd9;
	sqrt.rn.f32 	%f75, %f83;
	add.s64 	%rd42, %rd40, %rd14;
	st.global.f32 	[%rd42], %f75;
	ret;

}
	// .globl	_Z9maxkernalPfS_S_Piii
.visible .entry _Z9maxkernalPfS_S_Piii(
	.param .u64 .ptr .align 1 _Z9maxkernalPfS_S_Piii_param_0,
	.param .u64 .ptr .align 1 _Z9maxkernalPfS_S_Piii_param_1,
	.param .u64 .ptr .align 1 _Z9maxkernalPfS_S_Piii_param_2,
	.param .u64 .ptr .align 1 _Z9maxkernalPfS_S_Piii_param_3,
	.param .u32 _Z9maxkernalPfS_S_Piii_param_4,
	.param .u32 _Z9maxkernalPfS_S_Piii_param_5
)
{
	.reg .pred 	%p<10>;
	.reg .b32 	%r<50>;
	.reg .b32 	%f<78>;
	.reg .b64 	%rd<31>;

	ld.param.u64 	%rd7, [_Z9maxkernalPfS_S_Piii_param_0];
	ld.param.u64 	%rd8, [_Z9maxkernalPfS_S_Piii_param_1];
	ld.param.u64 	%rd9, [_Z9maxkernalPfS_S_Piii_param_2];
	ld.param.u64 	%rd6, [_Z9maxkernalPfS_S_Piii_param_3];
	ld.param.u32 	%r24, [_Z9maxkernalPfS_S_Piii_param_4];
	ld.param.u32 	%r25, [_Z9maxkernalPfS_S_Piii_param_5];
	cvta.to.global.u64 	%rd1, %rd8;
	cvta.to.global.u64 	%rd2, %rd7;
	cvta.to.global.u64 	%rd10, %rd9;
	mov.u32 	%r26, %ctaid.x;
	mov.u32 	%r27, %ntid.x;
	mov.u32 	%r28, %tid.x;
	mad.lo.s32 	%r1, %r26, %r27, %r28;
	setp.lt.s32 	%p1, %r25, 2;
	mul.wide.s32 	%rd11, %r1, 4;
	add.s64 	%rd3, %rd10, %rd11;
	@%p1 bra 	$L__BB1_13;
	div.s32 	%r30, %r1, %r24;
	mul.lo.s32 	%r31, %r30, %r24;
	sub.s32 	%r32, %r1, %r31;
	mul.lo.s32 	%r2, %r32, %r25;
	mul.lo.s32 	%r3, %r30, %r25;
	add.s32 	%r4, %r25, -1;
	add.s32 	%r33, %r25, -2;
	and.b32  	%r5, %r4, 7;
	setp.lt.u32 	%p2, %r33, 7;
	mov.b32 	%r48, 1;
	@%p2 bra 	$L__BB1_5;
	and.b32  	%r35, %r4, -8;
	neg.s32 	%r46, %r35;
	add.s64 	%rd4, %rd2, 16;
	add.s32 	%r44, %r2, 1;
	add.s64 	%rd5, %rd1, 16;
	add.s32 	%r43, %r3, 1;
	mov.b32 	%r45, 0;
$L__BB1_3:
	.pragma "nounroll";
	mul.wide.s32 	%rd12, %r44, 4;
	add.s64 	%rd13, %rd4, %rd12;
	mul.wide.s32 	%rd14, %r43, 4;
	add.s64 	%rd15, %rd5, %rd14;
	ld.global.f32 	%f1, [%rd13+-16];
	ld.global.f32 	%f2, [%rd15+-16];
	sub.f32 	%f3, %f1, %f2;
	mul.f32 	%f4, %f3, %f3;
	atom.global.add.f32 	%f5, [%rd3], %f4;
	ld.global.f32 	%f6, [%rd13+-12];
	ld.global.f32 	%f7, [%rd15+-12];
	sub.f32 	%f8, %f6, %f7;
	mul.f32 	%f9, %f8, %f8;
	atom.global.add.f32 	%f10, [%rd3], %f9;
	ld.global.f32 	%f11, [%rd13+-8];
	ld.global.f32 	%f12, [%rd15+-8];
	sub.f32 	%f13, %f11, %f12;
	mul.f32 	%f14, %f13, %f13;
	atom.global.add.f32 	%f15, [%rd3], %f14;
	ld.global.f32 	%f16, [%rd13+-4];
	ld.global.f32 	%f17, [%rd15+-4];
	sub.f32 	%f18, %f16, %f17;
	mul.f32 	%f19, %f18, %f18;
	atom.global.add.f32 	%f20, [%rd3], %f19;
	ld.global.f32 	%f21, [%rd13];
	ld.global.f32 	%f22, [%rd15];
	sub.f32 	%f23, %f21, %f22;
	mul.f32 	%f24, %f23, %f23;
	atom.global.add.f32 	%f25, [%rd3], %f24;
	ld.global.f32 	%f26, [%rd13+4];
	ld.global.f32 	%f27, [%rd15+4];
	sub.f32 	%f28, %f26, %f27;
	mul.f32 	%f29, %f28, %f28;
	atom.global.add.f32 	%f30, [%rd3], %f29;
	ld.global.f32 	%f31, [%rd13+8];
	ld.global.f32 	%f32, [%rd15+8];
	sub.f32 	%f33, %f31, %f32;
	mul.f32 	%f34, %f33, %f33;
	atom.global.add.f32 	%f35, [%rd3], %f34;
	ld.global.f32 	%f36, [%rd13+12];
	ld.global.f32 	%f37, [%rd15+12];
	sub.f32 	%f38, %f36, %f37;
	mul.f32 	%f39, %f38, %f38;
	atom.global.add.f32 	%f40, [%rd3], %f39;
	add.s32 	%r46, %r46, 8;
	add.s32 	%r45, %r45, 8;
	add.s32 	%r44, %r44, 8;
	add.s32 	%r43, %r43, 8;
	setp.ne.s32 	%p3, %r46, 0;
	@%p3 bra 	$L__BB1_3;
	add.s32 	%r48, %r45, 1;
$L__BB1_5:
	setp.eq.s32 	%p4, %r5, 0;
	@%p4 bra 	$L__BB1_13;
	and.b32  	%r19, %r4, 3;
	setp.lt.u32 	%p5, %r5, 4;
	@%p5 bra 	$L__BB1_8;
	add.s32 	%r36, %r48, %r2;
	mul.wide.s32 	%rd16, %r36, 4;
	add.s64 	%rd17, %rd2, %rd16;
	ld.global.f32 	%f41, [%rd17];
	add.s32 	%r37, %r48, %r3;
	mul.wide.s32 	%rd18, %r37, 4;
	add.s64 	%rd19, %rd1, %rd18;
	ld.global.f32 	%f42, [%rd19];
	sub.f32 	%f43, %f41, %f42;
	mul.f32 	%f44, %f43, %f43;
	atom.global.add.f32 	%f45, [%rd3], %f44;
	ld.global.f32 	%f46, [%rd17+4];
	ld.global.f32 	%f47, [%rd19+4];
	sub.f32 	%f48, %f46, %f47;
	mul.f32 	%f49, %f48, %f48;
	atom.global.add.f32 	%f50, [%rd3], %f49;
	ld.global.f32 	%f51, [%rd17+8];
	ld.global.f32 	%f52, [%rd19+8];
	sub.f32 	%f53, %f51, %f52;
	mul.f32 	%f54, %f53, %f53;
	atom.global.add.f32 	%f55, [%rd3], %f54;
	ld.global.f32 	%f56, [%rd17+12];
	ld.global.f32 	%f57, [%rd19+12];
	sub.f32 	%f58, %f56, %f57;
	mul.f32 	%f59, %f58, %f58;
	atom.global.add.f32 	%f60, [%rd3], %f59;
	add.s32 	%r48, %r48, 4;
$L__BB1_8:
	setp.eq.s32 	%p6, %r19, 0;
	@%p6 bra 	$L__BB1_13;
	setp.eq.s32 	%p7, %r19, 1;
	@%p7 bra 	$L__BB1_11;
	add.s32 	%r38, %r48, %r2;
	mul.wide.s32 	%rd20, %r38, 4;
	add.s64 	%rd21, %rd2, %rd20;
	ld.global.f32 	%f61, [%rd21];
	add.s32 	%r39, %r48, %r3;
	mul.wide.s32 	%rd22, %r39, 4;
	add.s64 	%rd23, %rd1, %rd22;
	ld.global.f32 	%f62, [%rd23];
	sub.f32 	%f63, %f61, %f62;
	mul.f32 	%f64, %f63, %f63;
	atom.global.add.f32 	%f65, [%rd3], %f64;
	ld.global.f32 	%f66, [%rd21+4];
	ld.global.f32 	%f67, [%rd23+4];
	sub.f32 	%f68, %f66, %f67;
	mul.f32 	%f69, %f68, %f68;
	atom.global.add.f32 	%f70, [%rd3], %f69;
	add.s32 	%r48, %r48, 2;
$L__BB1_11:
	and.b32  	%r40, %r4, 1;
	setp.eq.b32 	%p8, %r40, 1;
	not.pred 	%p9, %p8;
	@%p9 bra 	$L__BB1_13;
	add.s32 	%r41, %r48, %r2;
	mul.wide.s32 	%rd24, %r41, 4;
	add.s64 	%rd25, %rd2, %rd24;
	ld.global.f32 	%f71, [%rd25];
	add.s32 	%r42, %r48, %r3;
	mul.wide.s32 	%rd26, %r42, 4;
	add.s64 	%rd27, %rd1, %rd26;
	ld.global.f32 	%f72, [%rd27];
	sub.f32 	%f73, %f71, %f72;
	mul.f32 	%f74, %f73, %f73;
	atom.global.add.f32 	%f75, [%rd3], %f74;
$L__BB1_13:
	cvta.to.global.u64 	%rd28, %rd6;
	add.s64 	%rd30, %rd28, %rd11;
	st.global.u32 	[%rd30], %r1;
	ld.global.f32 	%f76, [%rd3];
	sqrt.rn.f32 	%f77, %f76;
	st.global.f32 	[%rd3], %f77;
	ret;

}
	// .globl	_Z8AccuracyPiS_S_
.visible .entry _Z8AccuracyPiS_S_(
	.param .u64 .ptr .align 1 _Z8AccuracyPiS_S__param_0,
	.param .u64 .ptr .align 1 _Z8AccuracyPiS_S__param_1,
	.param .u64 .ptr .align 1 _Z8AccuracyPiS_S__param_2
)
{
	.reg .pred 	%p<2>;
	.reg .b32 	%r<5>;
	.reg .b64 	%rd<10>;

	ld.param.u64 	%rd2, [_Z8AccuracyPiS_S__param_0];
	ld.param.u64 	%rd3, [_Z8AccuracyPiS_S__param_1];
	ld.param.u64 	%rd1, [_Z8AccuracyPiS_S__param_2];
	cvta.to.global.u64 	%rd4, %rd3;
	cvta.to.global.u64 	%rd5, %rd2;
	mov.u32 	%r1, %tid.x;
	mul.wide.u32 	%rd6, %r1, 4;
	add.s64 	%rd7, %rd5, %rd6;
	ld.global.u32 	%r2, [%rd7];
	add.s64 	%rd8, %rd4, %rd6;
	ld.global.u32 	%r3, [%rd8];
	setp.ne.s32 	%p1, %r2, %r3;
	@%p1 bra 	$L__BB2_2;
	cvta.to.global.u64 	%rd9, %rd1;
	atom.global.add.u32 	%r4, [%rd9], 1;
$L__BB2_2:
	ret;

}
	// .globl	_ZN3cub18CUB_300001_SM_10006detail11EmptyKernelIvEEvv
.visible .entry _ZN3cub18CUB_300001_SM_10006detail11EmptyKernelIvEEvv()
{


	ret;

}


// ===== COMPILED SASS (sm_100) =====

	.target	sm_100

	.elftype	@"ET_EXEC"


//--------------------- .note.nv.tkinfo           --------------------------
	.section	.note.nv.tkinfo,"",@"SHT_NOTE"
	.sectionflags	@"SHF_NOTE_NV_TKINFO"
	.tkinfo
        /*0018*/ 	.word	0x00000002
        /*0030*/ 	.string	""
        /*0030*/ 	.string	"ptxas"
        /*0030*/ 	.string	"Cuda compilation tools, release 13.0, V13.0.88"
        /*0030*/ 	.string	"Build cuda_13.0.r13.0/compiler.36424714_0"
        /*0030*/ 	.string	"-arch sm_100 -m 64 "



//--------------------- .note.nv.cuinfo           --------------------------
	.section	.note.nv.cuinfo,"",@"SHT_NOTE"
	.sectionflags	@"SHF_NOTE_NV_CUINFO"
        /*0018*/ 	.short	0x0002
        /*001a*/ 	.short	0x0064
        /*001c*/ 	.short	0x0082
	.zero		2


//--------------------- .nv.info                  --------------------------
	.section	.nv.info,"",@"SHT_CUDA_INFO"
	.align	4


	//----- nvinfo : EIATTR_REGCOUNT
	.align		4
        /*0000*/ 	.byte	0x04, 0x2f
        /*0002*/ 	.short	(.L_46 - .L_45)
	.align		4
.L_45:
        /*0004*/ 	.word	index@(_Z2k1PfS_S_Piii)
        /*0008*/ 	.word	0x0000001e


	//----- nvinfo : EIATTR_FRAME_SIZE
	.align		4
.L_46:
        /*000c*/ 	.byte	0x04, 0x11
        /*000e*/ 	.short	(.L_48 - .L_47)
	.align		4
.L_47:
        /*0010*/ 	.word	index@($__internal_1_$__cuda_sm20_sqrt_rn_f32_slowpath)
        /*0014*/ 	.word	0x00000000


	//----- nvinfo : EIATTR_FRAME_SIZE
	.align		4
.L_48:
        /*0018*/ 	.byte	0x04, 0x11
        /*001a*/ 	.short	(.L_50 - .L_49)
	.align		4
.L_49:
        /*001c*/ 	.word	index@(_Z2k1PfS_S_Piii)
        /*0020*/ 	.word	0x00000000


	//----- nvinfo : EIATTR_REGCOUNT
	.align		4
.L_50:
        /*0024*/ 	.byte	0x04, 0x2f
        /*0026*/ 	.short	(.L_52 - .L_51)
	.align		4
.L_51:
        /*0028*/ 	.word	index@(_Z9maxkernalPfS_S_Piii)
        /*002c*/ 	.word	0x00000016


	//----- nvinfo : EIATTR_FRAME_SIZE
	.align		4
.L_52:
        /*0030*/ 	.byte	0x04, 0x11
        /*0032*/ 	.short	(.L_54 - .L_53)
	.align		4
.L_53:
        /*0034*/ 	.word	index@($__internal_0_$__cuda_sm20_sqrt_rn_f32_slowpath)
        /*0038*/ 	.word	0x00000000


	//----- nvinfo : EIATTR_FRAME_SIZE
	.align		4
.L_54:
        /*003c*/ 	.byte	0x04, 0x11
        /*003e*/ 	.short	(.L_56 - .L_55)
	.align		4
.L_55:
        /*0040*/ 	.word	index@(_Z9maxkernalPfS_S_Piii)
        /*0044*/ 	.word	0x00000000


	//----- nvinfo : EIATTR_REGCOUNT
	.align		4
.L_56:
        /*0048*/ 	.byte	0x04, 0x2f
        /*004a*/ 	.short	(.L_58 - .L_57)
	.align		4
.L_57:
        /*004c*/ 	.word	index@(_Z8AccuracyPiS_S_)
        /*0050*/ 	.word	0x0000000a


	//----- nvinfo : EIATTR_FRAME_SIZE
	.align		4
.L_58:
        /*0054*/ 	.byte	0x04, 0x11
        /*0056*/ 	.short	(.L_60 - .L_59)
	.align		4
.L_59:
        /*0058*/ 	.word	index@(_Z8AccuracyPiS_S_)
        /*005c*/ 	.word	0x00000000


	//----- nvinfo : EIATTR_REGCOUNT
	.align		4
.L_60:
        /*0060*/ 	.byte	0x04, 0x2f
        /*0062*/ 	.short	(.L_62 - .L_61)
	.align		4
.L_61:
        /*0064*/ 	.word	index@(_ZN3cub18CUB_300001_SM_10006detail11EmptyKernelIvEEvv)
        /*0068*/ 	.word	0x00000004


	//----- nvinfo : EIATTR_FRAME_SIZE
	.align		4
.L_62:
        /*006c*/ 	.byte	0x04, 0x11
        /*006e*/ 	.short	(.L_64 - .L_63)
	.align		4
.L_63:
        /*0070*/ 	.word	index@(_ZN3cub18CUB_300001_SM_10006detail11EmptyKernelIvEEvv)
        /*0074*/ 	.word	0x00000000


	//----- nvinfo : EIATTR_MIN_STACK_SIZE
	.align		4
.L_64:
        /*0078*/ 	.byte	0x04, 0x12
        /*007a*/ 	.short	(.L_66 - .L_65)
	.align		4
.L_65:
        /*007c*/ 	.word	index@(_ZN3cub18CUB_300001_SM_10006detail11EmptyKernelIvEEvv)
        /*0080*/ 	.word	0x00000000


	//----- nvinfo : EIATTR_MIN_STACK_SIZE
	.align		4
.L_66:
        /*0084*/ 	.byte	0x04, 0x12
        /*0086*/ 	.short	(.L_68 - .L_67)
	.align		4
.L_67:
        /*0088*/ 	.word	index@(_Z8AccuracyPiS_S_)
        /*008c*/ 	.word	0x00000000


	//----- nvinfo : EIATTR_MIN_STACK_SIZE
	.align		4
.L_68:
        /*0090*/ 	.byte	0x04, 0x12
        /*0092*/ 	.short	(.L_70 - .L_69)
	.align		4
.L_69:
        /*0094*/ 	.word	index@(_Z9maxkernalPfS_S_Piii)
        /*0098*/ 	.word	0x00000000


	//----- nvinfo : EIATTR_MIN_STACK_SIZE
	.align		4
.L_70:
        /*009c*/ 	.byte	0x04, 0x12
        /*009e*/ 	.short	(.L_72 - .L_71)
	.align		4
.L_71:
        /*00a0*/ 	.word	index@(_Z2k1PfS_S_Piii)
        /*00a4*/ 	.word	0x00000000
.L_72:


//--------------------- .nv.compat                --------------------------
	.section	.nv.compat,"",@"SHT_CUDA_COMPAT_INFO"
	.align	4
        /*0000*/ 	.byte	0x02, 0x09, 0x00, 0x00, 0x02, 0x02, 0x01, 0x00, 0x02, 0x05, 0x05, 0x00, 0x03, 0x07, 0x01, 0x01
        /*0010*/ 	.byte	0x02, 0x03, 0x00, 0x00, 0x02, 0x06, 0x01, 0x00, 0x04, 0x0b, 0x08, 0x00, 0x01, 0x00, 0x00, 0x00
        /*0020*/ 	.byte	0x00, 0x00, 0x00, 0x00


//--------------------- .nv.info._ZN3cub18CUB_300001_SM_10006detail11EmptyKernelIvEEvv --------------------------
	.section	.nv.info._ZN3cub18CUB_300001_SM_10006detail11EmptyKernelIvEEvv,"",@"SHT_CUDA_INFO"
	.sectionflags	@""
	.align	4


	//----- nvinfo : EIATTR_CUDA_API_VERSION
	.align		4
        /*0000*/ 	.byte	0x04, 0x37
        /*0002*/ 	.short	(.L_74 - .L_73)
.L_73:
        /*0004*/ 	.word	0x00000082


	//----- nvinfo : EIATTR_SPARSE_MMA_MASK
	.align		4
.L_74:
        /*0008*/ 	.byte	0x03, 0x50
        /*000a*/ 	.short	0x0000


	//----- nvinfo : EIATTR_MAXREG_COUNT
	.align		4
        /*000c*/ 	.byte	0x03, 0x1b
        /*000e*/ 	.short	0x00ff


	//----- nvinfo : EIATTR_MERCURY_ISA_VERSION
	.align		4
        /*0010*/ 	.byte	0x03, 0x5f
        /*0012*/ 	.short	0x0101


	//----- nvinfo : EIATTR_VRC_CTA_INIT_COUNT
	.align		4
        /*0014*/ 	.byte	0x02, 0x4a
	.zero		1
	.zero		1


	//----- nvinfo : EIATTR_EXIT_INSTR_OFFSETS
	.align		4
        /*0018*/ 	.byte	0x04, 0x1c
        /*001a*/ 	.short	(.L_76 - .L_75)


	//   ....[0]....
.L_75:
        /*001c*/ 	.word	0x00000010


	//----- nvinfo : EIATTR_SW_WAR
	.align		4
.L_76:
        /*0020*/ 	.byte	0x04, 0x36
        /*0022*/ 	.short	(.L_78 - .L_77)
.L_77:
        /*0024*/ 	.word	0x00000008
.L_78:


//--------------------- .nv.info._Z8AccuracyPiS_S_ --------------------------
	.section	.nv.info._Z8AccuracyPiS_S_,"",@"SHT_CUDA_INFO"
	.sectionflags	@""
	.align	4


	//----- nvinfo : EIATTR_CUDA_API_VERSION
	.align		4
        /*0000*/ 	.byte	0x04, 0x37
        /*0002*/ 	.short	(.L_80 - .L_79)
.L_79:
        /*0004*/ 	.word	0x00000082


	//----- nvinfo : EIATTR_KPARAM_INFO
	.align		4
.L_80:
        /*0008*/ 	.byte	0x04, 0x17
        /*000a*/ 	.short	(.L_82 - .L_81)
.L_81:
        /*000c*/ 	.word	0x00000000
        /*0010*/ 	.short	0x0002
        /*0012*/ 	.short	0x0010
        /*0014*/ 	.byte	0x00, 0xf5, 0x21, 0x00


	//----- nvinfo : EIATTR_KPARAM_INFO
	.align		4
.L_82:
        /*0018*/ 	.byte	0x04, 0x17
        /*001a*/ 	.short	(.L_84 - .L_83)
.L_83:
        /*001c*/ 	.word	0x00000000
        /*0020*/ 	.short	0x0001
        /*0022*/ 	.short	0x0008
        /*0024*/ 	.byte	0x00, 0xf5, 0x21, 0x00


	//----- nvinfo : EIATTR_KPARAM_INFO
	.align		4
.L_84:
        /*0028*/ 	.byte	0x04, 0x17
        /*002a*/ 	.short	(.L_86 - .L_85)
.L_85:
        /*002c*/ 	.word	0x00000000
        /*0030*/ 	.short	0x0000
        /*0032*/ 	.short	0x0000
        /*0034*/ 	.byte	0x00, 0xf5, 0x21, 0x00


	//----- nvinfo : EIATTR_SPARSE_MMA_MASK
	.align		4
.L_86:
        /*0038*/ 	.byte	0x03, 0x50
        /*003a*/ 	.short	0x0000


	//----- nvinfo : EIATTR_MAXREG_COUNT
	.align		4
        /*003c*/ 	.byte	0x03, 0x1b
        /*003e*/ 	.short	0x00ff


	//----- nvinfo : EIATTR_MERCURY_ISA_VERSION
	.align		4
        /*0040*/ 	.byte	0x03, 0x5f
        /*0042*/ 	.short	0x0101


	//----- nvinfo : EIATTR_INT_WARP_WIDE_INSTR_OFFSETS
	.align		4
        /*0044*/ 	.byte	0x04, 0x31
        /*0046*/ 	.short	(.L_88 - .L_87)


	//   ....[0]....
.L_87:
        /*0048*/ 	.word	0x000000d0


	//----- nvinfo : EIATTR_VRC_CTA_INIT_COUNT
	.align		4
.L_88:
        /*004c*/ 	.byte	0x02, 0x4a
	.zero		1
	.zero		1


	//----- nvinfo : EIATTR_EXIT_INSTR_OFFSETS
	.align		4
        /*0050*/ 	.byte	0x04, 0x1c
        /*0052*/ 	.short	(.L_90 - .L_89)


	//   ....[0]....
.L_89:
        /*0054*/ 	.word	0x000000a0


	//   ....[1]....
        /*0058*/ 	.word	0x00000120


	//----- nvinfo : EIATTR_CBANK_PARAM_SIZE
	.align		4
.L_90:
        /*005c*/ 	.byte	0x03, 0x19
        /*005e*/ 	.short	0x0018


	//----- nvinfo : EIATTR_PARAM_CBANK
	.align		4
        /*0060*/ 	.byte	0x04, 0x0a
        /*0062*/ 	.short	(.L_92 - .L_91)
	.align		4
.L_91:
        /*0064*/ 	.word	index@(.nv.constant0._Z8AccuracyPiS_S_)
        /*0068*/ 	.short	0x0380
        /*006a*/ 	.short	0x0018


	//----- nvinfo : EIATTR_SW_WAR
	.align		4
.L_92:
        /*006c*/ 	.byte	0x04, 0x36
        /*006e*/ 	.short	(.L_94 - .L_93)
.L_93:
        /*0070*/ 	.word	0x00000008
.L_94:


//--------------------- .nv.info._Z9maxkernalPfS_S_Piii --------------------------
	.section	.nv.info._Z9maxkernalPfS_S_Piii,"",@"SHT_CUDA_INFO"
	.sectionflags	@""
	.align	4


	//----- nvinfo : EIATTR_CUDA_API_VERSION
	.align		4
        /*0000*/ 	.byte	0x04, 0x37
        /*0002*/ 	.short	(.L_96 - .L_95)
.L_95:
        /*0004*/ 	.word	0x00000082


	//----- nvinfo : EIATTR_KPARAM_INFO
	.align		4
.L_96:
        /*0008*/ 	.byte	0x04, 0x17
        /*000a*/ 	.short	(.L_98 - .L_97)
.L_97:
        /*000c*/ 	.word	0x00000000
        /*0010*/ 	.short	0x0005
        /*0012*/ 	.short	0x0024
        /*0014*/ 	.byte	0x00, 0xf0, 0x11, 0x00


	//----- nvinfo : EIATTR_KPARAM_INFO
	.align		4
.L_98:
        /*0018*/ 	.byte	0x04, 0x17
        /*001a*/ 	.short	(.L_100 - .L_99)
.L_99:
        /*001c*/ 	.word	0x00000000
        /*0020*/ 	.short	0x0004
        /*0022*/ 	.short	0x0020
        /*0024*/ 	.byte	0x00, 0xf0, 0x11, 0x00


	//----- nvinfo : EIATTR_KPARAM_INFO
	.align		4
.L_100:
        /*0028*/ 	.byte	0x04, 0x17
        /*002a*/ 	.short	(.L_102 - .L_101)
.L_101:
        /*002c*/ 	.word	0x00000000
        /*0030*/ 	.short	0x0003
        /*0032*/ 	.short	0x0018
        /*0034*/ 	.byte	0x00, 0xf5, 0x21, 0x00


	//----- nvinfo : EIATTR_KPARAM_INFO
	.align		4
.L_102:
        /*0038*/ 	.byte	0x04, 0x17
        /*003a*/ 	.short	(.L_104 - .L_103)
.L_103:
        /*003c*/ 	.word	0x00000000
        /*0040*/ 	.short	0x0002
        /*0042*/ 	.short	0x0010
        /*0044*/ 	.byte	0x00, 0xf5, 0x21, 0x00


	//----- nvinfo : EIATTR_KPARAM_INFO
	.align		4
.L_104:
        /*0048*/ 	.byte	0x04, 0x17
        /*004a*/ 	.short	(.L_106 - .L_105)
.L_105:
        /*004c*/ 	.word	0x00000000
        /*0050*/ 	.short	0x0001
        /*0052*/ 	.short	0x0008
        /*0054*/ 	.byte	0x00, 0xf5, 0x21, 0x00


	//----- nvinfo : EIATTR_KPARAM_INFO
	.align		4
.L_106:
        /*0058*/ 	.byte	0x04, 0x17
        /*005a*/ 	.short	(.L_108 - .L_107)
.L_107:
        /*005c*/ 	.word	0x00000000
        /*0060*/ 	.short	0x0000
        /*0062*/ 	.short	0x0000
        /*0064*/ 	.byte	0x00, 0xf5, 0x21, 0x00


	//----- nvinfo : EIATTR_SPARSE_MMA_MASK
	.align		4
.L_108:
        /*0068*/ 	.byte	0x03, 0x50
        /*006a*/ 	.short	0x0000


	//----- nvinfo : EIATTR_MAXREG_COUNT
	.align		4
        /*006c*/ 	.byte	0x03, 0x1b
        /*006e*/ 	.short	0x00ff


	//----- nvinfo : EIATTR_MERCURY_ISA_VERSION
	.align		4
        /*0070*/ 	.byte	0x03, 0x5f
        /*0072*/ 	.short	0x0101


	//----- nvinfo : EIATTR_VRC_CTA_INIT_COUNT
	.align		4
        /*0074*/ 	.byte	0x02, 0x4a
	.zero		1
	.zero		1


	//----- nvinfo : EIATTR_EXIT_INSTR_OFFSETS
	.align		4
        /*0078*/ 	.byte	0x04, 0x1c
        /*007a*/ 	.short	(.L_110 - .L_109)


	//   ....[0]....
.L_109:
        /*007c*/ 	.word	0x00000c00


	//----- nvinfo : EIATTR_CRS_STACK_SIZE
	.align		4
.L_110:
        /*0080*/ 	.byte	0x04, 0x1e
        /*0082*/ 	.short	(.L_112 - .L_111)
.L_111:
        /*0084*/ 	.word	0x00000000


	//----- nvinfo : EIATTR_CBANK_PARAM_SIZE
	.align		4
.L_112:
        /*0088*/ 	.byte	0x03, 0x19
        /*008a*/ 	.short	0x0028


	//----- nvinfo : EIATTR_PARAM_CBANK
	.align		4
        /*008c*/ 	.byte	0x04, 0x0a
        /*008e*/ 	.short	(.L_114 - .L_113)
	.align		4
.L_113:
        /*0090*/ 	.word	index@(.nv.constant0._Z9maxkernalPfS_S_Piii)
        /*0094*/ 	.short	0x0380
        /*0096*/ 	.short	0x0028


	//----- nvinfo : EIATTR_SW_WAR
	.align		4
.L_114:
        /*0098*/ 	.byte	0x04, 0x36
        /*009a*/ 	.short	(.L_116 - .L_115)
.L_115:
        /*009c*/ 	.word	0x00000008
.L_116:


//--------------------- .nv.info._Z2k1PfS_S_Piii  --------------------------
	.section	.nv.info._Z2k1PfS_S_Piii,"",@"SHT_CUDA_INFO"
	.sectionflags	@""
	.align	4


	//----- nvinfo : EIATTR_CUDA_API_VERSION
	.align		4
        /*0000*/ 	.byte	0x04, 0x37
        /*0002*/ 	.short	(.L_118 - .L_117)
.L_117:
        /*0004*/ 	.word	0x00000082


	//----- nvinfo : EIATTR_KPARAM_INFO
	.align		4
.L_118:
        /*0008*/ 	.byte	0x04, 0x17
        /*000a*/ 	.short	(.L_120 - .L_119)
.L_119:
        /*000c*/ 	.word	0x00000000
        /*0010*/ 	.short	0x0005
        /*0012*/ 	.short	0x0024
        /*0014*/ 	.byte	0x00, 0xf0, 0x11, 0x00


	//----- nvinfo : EIATTR_KPARAM_INFO
	.align		4
.L_120:
        /*0018*/ 	.byte	0x04, 0x17
        /*001a*/ 	.short	(.L_122 - .L_121)
.L_121:
        /*001c*/ 	.word	0x00000000
        /*0020*/ 	.short	0x0004
        /*0022*/ 	.short	0x0020
        /*0024*/ 	.byte	0x00, 0xf0, 0x11, 0x00


	//----- nvinfo : EIATTR_KPARAM_INFO
	.align		4
.L_122:
        /*0028*/ 	.byte	0x04, 0x17
        /*002a*/ 	.short	(.L_124 - .L_123)
.L_123:
        /*002c*/ 	.word	0x00000000
        /*0030*/ 	.short	0x0003
        /*0032*/ 	.short	0x0018
        /*0034*/ 	.byte	0x00, 0xf5, 0x21, 0x00


	//----- nvinfo : EIATTR_KPARAM_INFO
	.align		4
.L_124:
        /*0038*/ 	.byte	0x04, 0x17
        /*003a*/ 	.short	(.L_126 - .L_125)
.L_125:
        /*003c*/ 	.word	0x00000000
        /*0040*/ 	.short	0x0002
        /*0042*/ 	.short	0x0010
        /*0044*/ 	.byte	0x00, 0xf5, 0x21, 0x00


	//----- nvinfo : EIATTR_KPARAM_INFO
	.align		4
.L_126:
        /*0048*/ 	.byte	0x04, 0x17
        /*004a*/ 	.short	(.L_128 - .L_127)
.L_127:
        /*004c*/ 	.word	0x00000000
        /*0050*/ 	.short	0x0001
        /*0052*/ 	.short	0x0008
        /*0054*/ 	.byte	0x00, 0xf5, 0x21, 0x00


	//----- nvinfo : EIATTR_KPARAM_INFO
	.align		4
.L_128:
        /*0058*/ 	.byte	0x04, 0x17
        /*005a*/ 	.short	(.L_130 - .L_129)
.L_129:
        /*005c*/ 	.word	0x00000000
        /*0060*/ 	.short	0x0000
        /*0062*/ 	.short	0x0000
        /*0064*/ 	.byte	0x00, 0xf5, 0x21, 0x00


	//----- nvinfo : EIATTR_SPARSE_MMA_MASK
	.align		4
.L_130:
        /*0068*/ 	.byte	0x03, 0x50
        /*006a*/ 	.short	0x0000


	//----- nvinfo : EIATTR_MAXREG_COUNT
	.align		4
        /*006c*/ 	.byte	0x03, 0x1b
        /*006e*/ 	.short	0x00ff


	//----- nvinfo : EIATTR_MERCURY_ISA_VERSION
	.align		4
        /*0070*/ 	.byte	0x03, 0x5f
        /*0072*/ 	.short	0x0101


	//----- nvinfo : EIATTR_VRC_CTA_INIT_COUNT
	.align		4
        /*0074*/ 	.byte	0x02, 0x4a
	.zero		1
	.zero		1


	//----- nvinfo : EIATTR_EXIT_INSTR_OFFSETS
	.align		4
        /*0078*/ 	.byte	0x04, 0x1c
        /*007a*/ 	.short	(.L_132 - .L_131)


	//   ....[0]....
.L_131:
        /*007c*/ 	.word	0x000009a0


	//----- nvinfo : EIATTR_CRS_STACK_SIZE
	.align		4
.L_132:
        /*0080*/ 	.byte	0x04, 0x1e
        /*0082*/ 	.short	(.L_134 - .L_133)
.L_133:
        /*0084*/ 	.word	0x00000000


	//----- nvinfo : EIATTR_CBANK_PARAM_SIZE
	.align		4
.L_134:
        /*0088*/ 	.byte	0x03, 0x19
        /*008a*/ 	.short	0x0028


	//----- nvinfo : EIATTR_PARAM_CBANK
	.align		4
        /*008c*/ 	.byte	0x04, 0x0a
        /*008e*/ 	.short	(.L_136 - .L_135)
	.align		4
.L_135:
        /*0090*/ 	.word	index@(.nv.constant0._Z2k1PfS_S_Piii)
        /*0094*/ 	.short	0x0380
        /*0096*/ 	.short	0x0028


	//----- nvinfo : EIATTR_SW_WAR
	.align		4
.L_136:
        /*0098*/ 	.byte	0x04, 0x36
        /*009a*/ 	.short	(.L_138 - .L_137)
.L_137:
        /*009c*/ 	.word	0x00000008
.L_138:


//--------------------- .nv.callgraph             --------------------------
	.section	.nv.callgraph,"",@"SHT_CUDA_CALLGRAPH"
	.align	4
	.sectionentsize	8
	.align		4
        /*0000*/ 	.word	0x00000000
	.align		4
        /*0004*/ 	.word	0xffffffff
	.align		4
        /*0008*/ 	.word	0x00000000
	.align		4
        /*000c*/ 	.word	0xfffffffe
	.align		4
        /*0010*/ 	.word	0x00000000
	.align		4
        /*0014*/ 	.word	0xfffffffd
	.align		4
        /*0018*/ 	.word	0x00000000
	.align		4
        /*001c*/ 	.word	0xfffffffc


//--------------------- .nv.constant4             --------------------------
	.section	.nv.constant4,"a",@progbits
	.align	8
	.align		8
.nv.constant4:
        /*0000*/ 	.dword	_ZN34_INTERNAL_45f7fc55_4_k_cu_8ba5f6b14cuda3std3__45__cpo5beginE
	.align		8
        /*0008*/ 	.dword	_ZN34_INTERNAL_45f7fc55_4_k_cu_8ba5f6b14cuda3std3__45__cpo3endE
	.align		8
        /*0010*/ 	.dword	_ZN34_INTERNAL_45f7fc55_4_k_cu_8ba5f6b14cuda3std3__45__cpo6cbeginE
	.align		8
        /*0018*/ 	.dword	_ZN34_INTERNAL_45f7fc55_4_k_cu_8ba5f6b14cuda3std3__45__cpo4cendE
	.align		8
        /*0020*/ 	.dword	_ZN34_INTERNAL_45f7fc55_4_k_cu_8ba5f6b14cuda3std3__45__cpo6rbeginE
	.align		8
        /*0028*/ 	.dword	_ZN34_INTERNAL_45f7fc55_4_k_cu_8ba5f6b14cuda3std3__45__cpo4rendE
	.align		8
        /*0030*/ 	.dword	_ZN34_INTERNAL_45f7fc55_4_k_cu_8ba5f6b14cuda3std3__45__cpo7crbeginE
	.align		8
        /*0038*/ 	.dword	_ZN34_INTERNAL_45f7fc55_4_k_cu_8ba5f6b14cuda3std3__45__cpo5crendE
	.align		8
        /*0040*/ 	.dword	_ZN34_INTERNAL_45f7fc55_4_k_cu_8ba5f6b14cuda3std3__436_GLOBAL__N__45f7fc55_4_k_cu_8ba5f6b16ignoreE
	.align		8
        /*0048*/ 	.dword	_ZN34_INTERNAL_45f7fc55_4_k_cu_8ba5f6b14cuda3std3__419piecewise_constructE
	.align		8
        /*0050*/ 	.dword	_ZN34_INTERNAL_45f7fc55_4_k_cu_8ba5f6b14cuda3std3__48in_placeE
	.align		8
        /*0058*/ 	.dword	_ZN34_INTERNAL_45f7fc55_4_k_cu_8ba5f6b14cuda3std3__420unreachable_sentinelE
	.align		8
        /*0060*/ 	.dword	_ZN34_INTERNAL_45f7fc55_4_k_cu_8ba5f6b14cuda3std3__47nulloptE
	.align		8
        /*0068*/ 	.dword	_ZN34_INTERNAL_45f7fc55_4_k_cu_8ba5f6b14cuda3std3__48unexpectE
	.align		8
        /*0070*/ 	.dword	_ZN34_INTERNAL_45f7fc55_4_k_cu_8ba5f6b14cuda3std6ranges3__45__cpo4swapE
	.align		8
        /*0078*/ 	.dword	_ZN34_INTERNAL_45f7fc55_4_k_cu_8ba5f6b14cuda3std6ranges3__45__cpo9iter_moveE
	.align		8
        /*0080*/ 	.dword	_ZN34_INTERNAL_45f7fc55_4_k_cu_8ba5f6b14cuda3std6ranges3__45__cpo5beginE
	.align		8
        /*0088*/ 	.dword	_ZN34_INTERNAL_45f7fc55_4_k_cu_8ba5f6b14cuda3std6ranges3__45__cpo3endE
	.align		8
        /*0090*/ 	.dword	_ZN34_INTERNAL_45f7fc55_4_k_cu_8ba5f6b14cuda3std6ranges3__45__cpo6cbeginE
	.align		8
        /*0098*/ 	.dword	_ZN34_INTERNAL_45f7fc55_4_k_cu_8ba5f6b14cuda3std6ranges3__45__cpo4cendE
	.align		8
        /*00a0*/ 	.dword	_ZN34_INTERNAL_45f7fc55_4_k_cu_8ba5f6b14cuda3std6ranges3__45__cpo7advanceE
	.align		8
        /*00a8*/ 	.dword	_ZN34_INTERNAL_45f7fc55_4_k_cu_8ba5f6b14cuda3std6ranges3__45__cpo9iter_swapE
	.align		8
        /*00b0*/ 	.dword	_ZN34_INTERNAL_45f7fc55_4_k_cu_8ba5f6b14cuda3std6ranges3__45__cpo4nextE
	.align		8
        /*00b8*/ 	.dword	_ZN34_INTERNAL_45f7fc55_4_k_cu_8ba5f6b14cuda3std6ranges3__45__cpo4prevE
	.align		8
        /*00c0*/ 	.dword	_ZN34_INTERNAL_45f7fc55_4_k_cu_8ba5f6b14cuda3std6ranges3__45__cpo4dataE
	.align		8
        /*00c8*/ 	.dword	_ZN34_INTERNAL_45f7fc55_4_k_cu_8ba5f6b14cuda3std6ranges3__45__cpo5cdataE
	.align		8
        /*00d0*/ 	.dword	_ZN34_INTERNAL_45f7fc55_4_k_cu_8ba5f6b14cuda3std6ranges3__45__cpo4sizeE
	.align		8
        /*00d8*/ 	.dword	_ZN34_INTERNAL_45f7fc55_4_k_cu_8ba5f6b14cuda3std6ranges3__45__cpo5ssizeE
	.align		8
        /*00e0*/ 	.dword	_ZN34_INTERNAL_45f7fc55_4_k_cu_8ba5f6b14cuda3std6ranges3__45__cpo8distanceE
	.align		8
        /*00e8*/ 	.dword	_ZN34_INTERNAL_45f7fc55_4_k_cu_8ba5f6b16thrust24THRUST_300001_SM_1000_NS8cuda_cub3parE
	.align		8
        /*00f0*/ 	.dword	_ZN34_INTERNAL_45f7fc55_4_k_cu_8ba5f6b16thrust24THRUST_300001_SM_1000_NS8cuda_cub10par_nosyncE
	.align		8
        /*00f8*/ 	.dword	_ZN34_INTERNAL_45f7fc55_4_k_cu_8ba5f6b16thrust24THRUST_300001_SM_1000_NS6system6detail10sequential3seqE
	.align		8
        /*0100*/ 	.dword	_ZN34_INTERNAL_45f7fc55_4_k_cu_8ba5f6b16thrust24THRUST_300001_SM_1000_NS6system3cpp3parE
	.align		8
        /*0108*/ 	.dword	_ZN34_INTERNAL_45f7fc55_4_k_cu_8ba5f6b16thrust24THRUST_300001_SM_1000_NS12placeholders2_1E
	.align		8
        /*0110*/ 	.dword	_ZN34_INTERNAL_45f7fc55_4_k_cu_8ba5f6b16thrust24THRUST_300001_SM_1000_NS12placeholders2_2E
	.align		8
        /*0118*/ 	.dword	_ZN34_INTERNAL_45f7fc55_4_k_cu_8ba5f6b16thrust24THRUST_300001_SM_1000_NS12placeholders2_3E
	.align		8
        /*0120*/ 	.dword	_ZN34_INTERNAL_45f7fc55_4_k_cu_8ba5f6b16thrust24THRUST_300001_SM_1000_NS12placeholders2_4E
	.align		8
        /*0128*/ 	.dword	_ZN34_INTERNAL_45f7fc55_4_k_cu_8ba5f6b16thrust24THRUST_300001_SM_1000_NS12placeholders2_5E
	.align		8
        /*0130*/ 	.dword	_ZN34_INTERNAL_45f7fc55_4_k_cu_8ba5f6b16thrust24THRUST_300001_SM_1000_NS12placeholders2_6E
	.align		8
        /*0138*/ 	.dword	_ZN34_INTERNAL_45f7fc55_4_k_cu_8ba5f6b16thrust24THRUST_300001_SM_1000_NS12placeholders2_7E
	.align		8
        /*0140*/ 	.dword	_ZN34_INTERNAL_45f7fc55_4_k_cu_8ba5f6b16thrust24THRUST_300001_SM_1000_NS12placeholders2_8E
	.align		8
        /*0148*/ 	.dword	_ZN34_INTERNAL_45f7fc55_4_k_cu_8ba5f6b16thrust24THRUST_300001_SM_1000_NS12placeholders2_9E
	.align		8
        /*0150*/ 	.dword	_ZN34_INTERNAL_45f7fc55_4_k_cu_8ba5f6b16thrust24THRUST_300001_SM_1000_NS12placeholders3_10E
	.align		8
        /*0158*/ 	.dword	_ZN34_INTERNAL_45f7fc55_4_k_cu_8ba5f6b16thrust24THRUST_300001_SM_1000_NS3seqE
	.align		8
        /*0160*/ 	.dword	_ZN34_INTERNAL_45f7fc55_4_k_cu_8ba5f6b16thrust24THRUST_300001_SM_1000_NS6deviceE


//--------------------- .text._ZN3cub18CUB_300001_SM_10006detail11EmptyKernelIvEEvv --------------------------
	.section	.text._ZN3cub18CUB_300001_SM_10006detail11EmptyKernelIvEEvv,"ax",@progbits
	.align	128
        .global         _ZN3cub18CUB_300001_SM_10006detail11EmptyKernelIvEEvv
        .type           _ZN3cub18CUB_300001_SM_10006detail11EmptyKernelIvEEvv,@function
        .size           _ZN3cub18CUB_300001_SM_10006detail11EmptyKernelIvEEvv,(.L_x_23 - _ZN3cub18CUB_300001_SM_10006detail11EmptyKernelIvEEvv)
        .other          _ZN3cub18CUB_300001_SM_10006detail11EmptyKernelIvEEvv,@"STO_CUDA_ENTRY STV_DEFAULT"
_ZN3cub18CUB_300001_SM_10006detail11EmptyKernelIvEEvv:
.text._ZN3cub18CUB_300001_SM_10006detail11EmptyKernelIvEEvv:
[----:B------:R-:W-:Y:S01]  /*0000*/  LDC R1, c[0x0][0x37c] ;  /* 0x0000df00ff017b82 */ /* 0x000fe20000000800 */
[----:B------:R-:W-:Y:S05]  /*0010*/  EXIT ;  /* 0x000000000000794d */ /* 0x000fea0003800000 */
.L_x_0:
[----:B------:R-:W-:-:S00]  /*0020*/  BRA `(.L_x_0) ;  /* 0xfffffffc00fc7947 */ /* 0x000fc0000383ffff */
[----:B------:R-:W-:-:S00]  /*0030*/  NOP ;  /* 0x0000000000007918 */ /* 0x000fc00000000000 */
        /* <DEDUP_REMOVED lines=12> */
.L_x_23:


//--------------------- .text._Z8AccuracyPiS_S_   --------------------------
	.section	.text._Z8AccuracyPiS_S_,"ax",@progbits
	.align	128
        .global         _Z8AccuracyPiS_S_
        .type           _Z8AccuracyPiS_S_,@function
        .size           _Z8AccuracyPiS_S_,(.L_x_24 - _Z8AccuracyPiS_S_)
        .other          _Z8AccuracyPiS_S_,@"STO_CUDA_ENTRY STV_DEFAULT"
_Z8AccuracyPiS_S_:
.text._Z8AccuracyPiS_S_:
[----:B------:R-:W-:Y:S01]  /*0000*/  LDC R1, c[0x0][0x37c] ;  /* 0x0000df00ff017b82 */ /* 0x000fe20000000800 */
[----:B------:R-:W0:Y:S07]  /*0010*/  S2R R7, SR_TID.X ;  /* 0x0000000000077919 */ /* 0x000e2e0000002100 */
[----:B------:R-:W0:Y:S01]  /*0020*/  LDC.64 R2, c[0x0][0x380] ;  /* 0x0000e000ff027b82 */ /* 0x000e220000000a00 */
[----:B------:R-:W1:Y:S07]  /*0030*/  LDCU.64 UR4, c[0x0][0x358] ;  /* 0x00006b00ff0477ac */ /* 0x000e6e0008000a00 */
[----:B------:R-:W2:Y:S01]  /*0040*/  LDC.64 R4, c[0x0][0x388] ;  /* 0x0000e200ff047b82 */ /* 0x000ea20000000a00 */
[----:B0-----:R-:W-:-:S04]  /*0050*/  IMAD.WIDE.U32 R2, R7, 0x4, R2 ;  /* 0x0000000407027825 */ /* 0x001fc800078e0002 */
[----:B--2---:R-:W-:Y:S02]  /*0060*/  IMAD.WIDE.U32 R4, R7, 0x4, R4 ;  /* 0x0000000407047825 */ /* 0x004fe400078e0004 */
[----:B-1----:R-:W2:Y:S04]  /*0070*/  LDG.E R2, desc[UR4][R2.64] ;  /* 0x0000000402027981 */ /* 0x002ea8000c1e1900 */
[----:B------:R-:W2:Y:S02]  /*0080*/  LDG.E R5, desc[UR4][R4.64] ;  /* 0x0000000404057981 */ /* 0x000ea4000c1e1900 */
[----:B--2---:R-:W-:-:S13]  /*0090*/  ISETP.NE.AND P0, PT, R2, R5, PT ;  /* 0x000000050200720c */ /* 0x004fda0003f05270 */
[----:B------:R-:W-:Y:S05]  /*00a0*/  @P0 EXIT ;  /* 0x000000000000094d */ /* 0x000fea0003800000 */
[----:B------:R-:W0:Y:S01]  /*00b0*/  S2R R0, SR_LANEID ;  /* 0x0000000000007919 */ /* 0x000e220000000000 */
[----:B------:R-:W1:Y:S01]  /*00c0*/  LDC.64 R2, c[0x0][0x390] ;  /* 0x0000e400ff027b82 */ /* 0x000e620000000a00 */
[----:B------:R-:W-:Y:S02]  /*00d0*/  VOTEU.ANY UR6, UPT, PT ;  /* 0x0000000000067886 */ /* 0x000fe400038e0100 */
[----:B------:R-:W-:Y:S02]  /*00e0*/  UFLO.U32 UR7, UR6 ;  /* 0x00000006000772bd */ /* 0x000fe400080e0000 */
[----:B------:R-:W1:Y:S04]  /*00f0*/  POPC R5, UR6 ;  /* 0x0000000600057d09 */ /* 0x000e680008000000 */
[----:B0-----:R-:W-:-:S13]  /*0100*/  ISETP.EQ.U32.AND P0, PT, R0, UR7, PT ;  /* 0x0000000700007c0c */ /* 0x001fda000bf02070 */
[----:B-1----:R-:W-:Y:S01]  /*0110*/  @P0 REDG.E.ADD.STRONG.GPU desc[UR4][R2.64], R5 ;  /* 0x000000050200098e */ /* 0x002fe2000c12e104 */
[----:B------:R-:W-:Y:S05]  /*0120*/  EXIT ;  /* 0x000000000000794d */ /* 0x000fea0003800000 */
.L_x_1:
        /* <DEDUP_REMOVED lines=13> */
.L_x_24:


//--------------------- .text._Z9maxkernalPfS_S_Piii --------------------------
	.section	.text._Z9maxkernalPfS_S_Piii,"ax",@progbits
	.align	128
        .global         _Z9maxkernalPfS_S_Piii
        .type           _Z9maxkernalPfS_S_Piii,@function
        .size           _Z9maxkernalPfS_S_Piii,(.L_x_21 - _Z9maxkernalPfS_S_Piii)
        .other          _Z9maxkernalPfS_S_Piii,@"STO_CUDA_ENTRY STV_DEFAULT"
_Z9maxkernalPfS_S_Piii:
.text._Z9maxkernalPfS_S_Piii:
[----:B------:R-:W-:Y:S08]  /*0000*/  LDC R1, c[0x0][0x37c] ;  /* 0x0000df00ff017b82 */ /* 0x000ff00000000800 */
[----:B------:R-:W0:Y:S01]  /*0010*/  LDC R4, c[0x0][0x3a4] ;  /* 0x0000e900ff047b82 */ /* 0x000e220000000800 */
[----:B------:R-:W1:Y:S01]  /*0020*/  S2R R5, SR_TID.X ;  /* 0x0000000000057919 */ /* 0x000e620000002100 */
[----:B------:R-:W2:Y:S06]  /*0030*/  LDCU.64 UR12, c[0x0][0x358] ;  /* 0x00006b00ff0c77ac */ /* 0x000eac0008000a00 */
[----:B------:R-:W1:Y:S08]  /*0040*/  S2UR UR4, SR_CTAID.X ;  /* 0x00000000000479c3 */ /* 0x000e700000002500 */
[----:B------:R-:W1:Y:S08]  /*0050*/  LDC R0, c[0x0][0x360] ;  /* 0x0000d800ff007b82 */ /* 0x000e700000000800 */
[----:B------:R-:W3:Y:S01]  /*0060*/  LDC.64 R2, c[0x0][0x390] ;  /* 0x0000e400ff027b82 */ /* 0x000ee20000000a00 */
[----:B0-----:R-:W-:Y:S01]  /*0070*/  ISETP.GE.AND P0, PT, R4, 0x2, PT ;  /* 0x000000020400780c */ /* 0x001fe20003f06270 */
[----:B-1----:R-:W-:-:S04]  /*0080*/  IMAD R0, R0, UR4, R5 ;  /* 0x0000000400007c24 */ /* 0x002fc8000f8e0205 */
[----:B---3--:R-:W-:-:S08]  /*0090*/  IMAD.WIDE R2, R0, 0x4, R2 ;  /* 0x0000000400027825 */ /* 0x008fd000078e0202 */
[----:B--2---:R-:W-:Y:S05]  /*00a0*/  @!P0 BRA `(.L_x_2) ;  /* 0x0000000800888947 */ /* 0x004fea0003800000 */
[----:B------:R-:W0:Y:S01]  /*00b0*/  LDC R9, c[0x0][0x3a0] ;  /* 0x0000e800ff097b82 */ /* 0x000e220000000800 */
[----:B------:R-:W-:Y:S01]  /*00c0*/  IABS R10, R0 ;  /* 0x00000000000a7213 */ /* 0x000fe20000000000 */
[----:B------:R-:W-:Y:S01]  /*00d0*/  UMOV UR4, 0x1 ;  /* 0x0000000100047882 */ /* 0x000fe20000000000 */
[----:B0-----:R-:W-:-:S04]  /*00e0*/  IABS R8, R9 ;  /* 0x0000000900087213 */ /* 0x001fc80000000000 */
[----:B------:R-:W0:Y:S08]  /*00f0*/  I2F.RP R5, R8 ;  /* 0x0000000800057306 */ /* 0x000e300000209400 */
[----:B0-----:R-:W0:Y:S02]  /*0100*/  MUFU.RCP R5, R5 ;  /* 0x0000000500057308 */ /* 0x001e240000001000 */
[----:B0-----:R-:W-:-:S06]  /*0110*/  IADD3 R6, PT, PT, R5, 0xffffffe, RZ ;  /* 0x0ffffffe05067810 */ /* 0x001fcc0007ffe0ff */
[----:B------:R0:W1:Y:S02]  /*0120*/  F2I.FTZ.U32.TRUNC.NTZ R7, R6 ;  /* 0x0000000600077305 */ /* 0x000064000021f000 */
[----:B0-----:R-:W-:Y:S01]  /*0130*/  HFMA2 R6, -RZ, RZ, 0, 0 ;  /* 0x00000000ff067431 */ /* 0x001fe200000001ff */
[----:B-1----:R-:W-:-:S05]  /*0140*/  IADD3 R11, PT, PT, RZ, -R7, RZ ;  /* 0x80000007ff0b7210 */ /* 0x002fca0007ffe0ff */
[----:B------:R-:W-:-:S04]  /*0150*/  IMAD R11, R11, R8, RZ ;  /* 0x000000080b0b7224 */ /* 0x000fc800078e02ff */
[----:B------:R-:W-:Y:S01]  /*0160*/  IMAD.HI.U32 R7, R7, R11, R6 ;  /* 0x0000000b07077227 */ /* 0x000fe200078e0006 */
[----:B------:R-:W-:-:S04]  /*0170*/  LOP3.LUT R6, R0, R9, RZ, 0x3c, !PT ;  /* 0x0000000900067212 */ /* 0x000fc800078e3cff */
[----:B------:R-:W-:Y:S01]  /*0180*/  ISETP.GE.AND P1, PT, R6, RZ, PT ;  /* 0x000000ff0600720c */ /* 0x000fe20003f26270 */
[----:B------:R-:W-:Y:S01]  /*0190*/  IMAD.HI.U32 R5, R7, R10, RZ ;  /* 0x0000000a07057227 */ /* 0x000fe200078e00ff */
[----:B------:R-:W-:-:S04]  /*01a0*/  IADD3 R6, PT, PT, R4, -0x1, RZ ;  /* 0xffffffff04067810 */ /* 0x000fc80007ffe0ff */
[----:B------:R-:W-:Y:S02]  /*01b0*/  IADD3 R7, PT, PT, -R5, RZ, RZ ;  /* 0x000000ff05077210 */ /* 0x000fe40007ffe1ff */
[----:B------:R-:W-:-:S03]  /*01c0*/  LOP3.LUT R18, R6, 0x7, RZ, 0xc0, !PT ;  /* 0x0000000706127812 */ /* 0x000fc600078ec0ff */
[----:B------:R-:W-:-:S05]  /*01d0*/  IMAD R7, R8, R7, R10 ;  /* 0x0000000708077224 */ /* 0x000fca00078e020a */
[----:B------:R-:W-:-:S13]  /*01e0*/  ISETP.GT.U32.AND P2, PT, R8, R7, PT ;  /* 0x000000070800720c */ /* 0x000fda0003f44070 */
[-C--:B------:R-:W-:Y:S02]  /*01f0*/  @!P2 IADD3 R7, PT, PT, R7, -R8.reuse, RZ ;  /* 0x800000080707a210 */ /* 0x080fe40007ffe0ff */
[----:B------:R-:W-:Y:S02]  /*0200*/  @!P2 IADD3 R5, PT, PT, R5, 0x1, RZ ;  /* 0x000000010505a810 */ /* 0x000fe40007ffe0ff */
[----:B------:R-:W-:Y:S02]  /*0210*/  ISETP.GE.U32.AND P0, PT, R7, R8, PT ;  /* 0x000000080700720c */ /* 0x000fe40003f06070 */
[----:B------:R-:W-:Y:S02]  /*0220*/  ISETP.NE.AND P2, PT, R9, RZ, PT ;  /* 0x000000ff0900720c */ /* 0x000fe40003f45270 */
[----:B------:R-:W-:-:S09]  /*0230*/  IADD3 R7, PT, PT, R4, -0x2, RZ ;  /* 0xfffffffe04077810 */ /* 0x000fd20007ffe0ff */
[----:B------:R-:W-:Y:S02]  /*0240*/  @P0 IADD3 R5, PT, PT, R5, 0x1, RZ ;  /* 0x0000000105050810 */ /* 0x000fe40007ffe0ff */
[----:B------:R-:W-:Y:S02]  /*0250*/  ISETP.GE.U32.AND P0, PT, R7, 0x7, PT ;  /* 0x000000070700780c */ /* 0x000fe40003f06070 */
[----:B------:R-:W-:Y:S02]  /*0260*/  @!P1 IADD3 R5, PT, PT, -R5, RZ, RZ ;  /* 0x000000ff05059210 */ /* 0x000fe40007ffe1ff */
[----:B------:R-:W-:-:S04]  /*0270*/  @!P2 LOP3.LUT R5, RZ, R9, RZ, 0x33, !PT ;  /* 0x00000009ff05a212 */ /* 0x000fc800078e33ff */
[----:B------:R-:W-:-:S05]  /*0280*/  IADD3 R7, PT, PT, -R5, RZ, RZ ;  /* 0x000000ff05077210 */ /* 0x000fca0007ffe1ff */
[----:B------:R-:W-:Y:S01]  /*0290*/  IMAD R7, R9, R7, R0 ;  /* 0x0000000709077224 */ /* 0x000fe200078e0200 */
[----:B------:R-:W-:Y:S06]  /*02a0*/  @!P0 BRA `(.L_x_3) ;  /* 0x0000000000fc8947 */ /* 0x000fec0003800000 */
[----:B------:R-:W0:Y:S01]  /*02b0*/  LDCU.128 UR8, c[0x0][0x380] ;  /* 0x00007000ff0877ac */ /* 0x000e220008000c00 */
[----:B------:R-:W-:Y:S01]  /*02c0*/  LOP3.LUT R14, R6, 0xfffffff8, RZ, 0xc0, !PT ;  /* 0xfffffff8060e7812 */ /* 0x000fe200078ec0ff */
[-C--:B------:R-:W-:Y:S02]  /*02d0*/  IMAD R13, R7, R4.reuse, 0x1 ;  /* 0x00000001070d7424 */ /* 0x080fe400078e0204 */
[----:B------:R-:W-:Y:S01]  /*02e0*/  IMAD R12, R5, R4, 0x1 ;  /* 0x00000001050c7424 */ /* 0x000fe200078e0204 */
[----:B------:R-:W-:Y:S01]  /*02f0*/  IADD3 R14, PT, PT, -R14, RZ, RZ ;  /* 0x000000ff0e0e7210 */ /* 0x000fe20007ffe1ff */
[----:B------:R-:W-:Y:S01]  /*0300*/  UMOV UR4, URZ ;  /* 0x000000ff00047c82 */ /* 0x000fe20008000000 */
[----:B0-----:R-:W-:Y:S02]  /*0310*/  UIADD3 UR7, UP0, UPT, UR8, 0x10, URZ ;  /* 0x0000001008077890 */ /* 0x001fe4000ff1e0ff */
[----:B------:R-:W-:Y:S02]  /*0320*/  UIADD3 UR5, UP1, UPT, UR10, 0x10, URZ ;  /* 0x000000100a057890 */ /* 0x000fe4000ff3e0ff */
[----:B------:R-:W-:-:S02]  /*0330*/  UIADD3.X UR8, UPT, UPT, URZ, UR9, URZ, UP0, !UPT ;  /* 0x00000009ff087290 */ /* 0x000fc400087fe4ff */
[----:B------:R-:W-:-:S12]  /*0340*/  UIADD3.X UR6, UPT, UPT, URZ, UR11, URZ, UP1, !UPT ;  /* 0x0000000bff067290 */ /* 0x000fd80008ffe4ff */
.L_x_4:
[----:B------:R-:W-:Y:S02]  /*0350*/  MOV R8, UR7 ;  /* 0x0000000700087c02 */ /* 0x000fe40008000f00 */
[----:B------:R-:W-:Y:S02]  /*0360*/  MOV R9, UR8 ;  /* 0x0000000800097c02 */ /* 0x000fe40008000f00 */
[----:B------:R-:W-:Y:S02]  /*0370*/  MOV R10, UR5 ;  /* 0x00000005000a7c02 */ /* 0x000fe40008000f00 */
[----:B------:R-:W-:Y:S01]  /*0380*/  MOV R11, UR6 ;  /* 0x00000006000b7c02 */ /* 0x000fe20008000f00 */
[----:B------:R-:W-:-:S04]  /*0390*/  IMAD.WIDE R8, R13, 0x4, R8 ;  /* 0x000000040d087825 */ /* 0x000fc800078e0208 */
[----:B------:R-:W-:Y:S01]  /*03a0*/  IMAD.WIDE R10, R12, 0x4, R10 ;  /* 0x000000040c0a7825 */ /* 0x000fe200078e020a */
[----:B--2---:R-:W2:Y:S04]  /*03b0*/  LDG.E R15, desc[UR12][R8.64+-0x10] ;  /* 0xfffff00c080f7981 */ /* 0x004ea8000c1e1900 */
[----:B------:R-:W2:Y:S02]  /*03c0*/  LDG.E R16, desc[UR12][R10.64+-0x10] ;  /* 0xfffff00c0a107981 */ /* 0x000ea4000c1e1900 */
[----:B--2---:R-:W-:-:S04]  /*03d0*/  FADD R15, R15, -R16 ;  /* 0x800000100f0f7221 */ /* 0x004fc80000000000 */
[----:B------:R-:W-:-:S05]  /*03e0*/  FMUL R15, R15, R15 ;  /* 0x0000000f0f0f7220 */ /* 0x000fca0000400000 */
[----:B------:R0:W-:Y:S04]  /*03f0*/  REDG.E.ADD.F32.FTZ.RN.STRONG.GPU desc[UR12][R2.64], R15 ;  /* 0x0000000f020079a6 */ /* 0x0001e8000c12f30c */
[----:B------:R-:W2:Y:S04]  /*0400*/  LDG.E R16, desc[UR12][R8.64+-0xc] ;  /* 0xfffff40c08107981 */ /* 0x000ea8000c1e1900 */
        /* <DEDUP_REMOVED lines=9> */
[----:B0-----:R-:W3:Y:S04]  /*04a0*/  LDG.E R15, desc[UR12][R8.64+-0x4] ;  /* 0xfffffc0c080f7981 */ /* 0x001ee8000c1e1900 */
[----:B------:R-:W3:Y:S02]  /*04b0*/  LDG.E R16, desc[UR12][R10.64+-0x4] ;  /* 0xfffffc0c0a107981 */ /* 0x000ee4000c1e1900 */
[----:B---3--:R-:W-:-:S04]  /*04c0*/  FADD R15, R15, -R16 ;  /* 0x800000100f0f7221 */ /* 0x008fc80000000000 */
[----:B------:R-:W-:-:S05]  /*04d0*/  FMUL R15, R15, R15 ;  /* 0x0000000f0f0f7220 */ /* 0x000fca0000400000 */
[----:B------:R0:W-:Y:S04]  /*04e0*/  REDG.E.ADD.F32.FTZ.RN.STRONG.GPU desc[UR12][R2.64], R15 ;  /* 0x0000000f020079a6 */ /* 0x0001e8000c12f30c */
[----:B------:R-:W3:Y:S04]  /*04f0*/  LDG.E R16, desc[UR12][R8.64] ;  /* 0x0000000c08107981 */ /* 0x000ee8000c1e1900 */
[----:B-1----:R-:W3:Y:S02]  /*0500*/  LDG.E R17, desc[UR12][R10.64] ;  /* 0x0000000c0a117981 */ /* 0x002ee4000c1e1900 */
[----:B---3--:R-:W-:-:S04]  /*0510*/  FADD R16, R16, -R17 ;  /* 0x8000001110107221 */ /* 0x008fc80000000000 */
[----:B------:R-:W-:-:S05]  /*0520*/  FMUL R17, R16, R16 ;  /* 0x0000001010117220 */ /* 0x000fca0000400000 */
[----:B------:R1:W-:Y:S04]  /*0530*/  REDG.E.ADD.F32.FTZ.RN.STRONG.GPU desc[UR12][R2.64], R17 ;  /* 0x00000011020079a6 */ /* 0x0003e8000c12f30c */
[----:B------:R-:W3:Y:S04]  /*0540*/  LDG.E R16, desc[UR12][R8.64+0x4] ;  /* 0x0000040c08107981 */ /* 0x000ee8000c1e1900 */
[----:B--2---:R-:W3:Y:S02]  /*0550*/  LDG.E R19, desc[UR12][R10.64+0x4] ;  /* 0x0000040c0a137981 */ /* 0x004ee4000c1e1900 */
[----:B---3--:R-:W-:-:S04]  /*0560*/  FADD R16, R16, -R19 ;  /* 0x8000001310107221 */ /* 0x008fc80000000000 */
        /* <DEDUP_REMOVED lines=8> */
[----:B-1----:R-:W3:Y:S01]  /*05f0*/  LDG.E R17, desc[UR12][R10.64+0xc] ;  /* 0x00000c0c0a117981 */ /* 0x002ee2000c1e1900 */
[----:B------:R-:W-:-:S04]  /*0600*/  IADD3 R14, PT, PT, R14, 0x8, RZ ;  /* 0x000000080e0e7810 */ /* 0x000fc80007ffe0ff */
[----:B------:R-:W-:Y:S01]  /*0610*/  ISETP.NE.AND P0, PT, R14, RZ, PT ;  /* 0x000000ff0e00720c */ /* 0x000fe20003f05270 */
[----:B------:R-:W-:Y:S01]  /*0620*/  UIADD3 UR4, UPT, UPT, UR4, 0x8, URZ ;  /* 0x0000000804047890 */ /* 0x000fe2000fffe0ff */
[----:B------:R-:W-:Y:S02]  /*0630*/  IADD3 R13, PT, PT, R13, 0x8, RZ ;  /* 0x000000080d0d7810 */ /* 0x000fe40007ffe0ff */
[----:B------:R-:W-:Y:S01]  /*0640*/  IADD3 R12, PT, PT, R12, 0x8, RZ ;  /* 0x000000080c0c7810 */ /* 0x000fe20007ffe0ff */
[----:B---3--:R-:W-:-:S04]  /*0650*/  FADD R16, R16, -R17 ;  /* 0x8000001110107221 */ /* 0x008fc80000000000 */
[----:B------:R-:W-:-:S05]  /*0660*/  FMUL R17, R16, R16 ;  /* 0x0000001010117220 */ /* 0x000fca0000400000 */
[----:B------:R2:W-:Y:S01]  /*0670*/  REDG.E.ADD.F32.FTZ.RN.STRONG.GPU desc[UR12][R2.64], R17 ;  /* 0x00000011020079a6 */ /* 0x0005e2000c12f30c */
[----:B------:R-:W-:Y:S05]  /*0680*/  @P0 BRA `(.L_x_4) ;  /* 0xfffffffc00300947 */ /* 0x000fea000383ffff */
[----:B------:R-:W-:-:S12]  /*0690*/  UIADD3 UR4, UPT, UPT, UR4, 0x1, URZ ;  /* 0x0000000104047890 */ /* 0x000fd8000fffe0ff */
.L_x_3:
[----:B------:R-:W-:-:S13]  /*06a0*/  ISETP.NE.AND P0, PT, R18, RZ, PT ;  /* 0x000000ff1200720c */ /* 0x000fda0003f05270 */
[----:B------:R-:W-:Y:S05]  /*06b0*/  @!P0 BRA `(.L_x_2) ;  /* 0x0000000400048947 */ /* 0x000fea0003800000 */
[----:B------:R-:W-:Y:S02]  /*06c0*/  ISETP.GE.U32.AND P0, PT, R18, 0x4, PT ;  /* 0x000000041200780c */ /* 0x000fe40003f06070 */
[----:B------:R-:W-:-:S04]  /*06d0*/  LOP3.LUT R14, R6, 0x3, RZ, 0xc0, !PT ;  /* 0x00000003060e7812 */ /* 0x000fc800078ec0ff */
[----:B------:R-:W-:-:S07]  /*06e0*/  ISETP.NE.AND P1, PT, R14, RZ, PT ;  /* 0x000000ff0e00720c */ /* 0x000fce0003f25270 */
[----:B------:R-:W-:Y:S06]  /*06f0*/  @!P0 BRA `(.L_x_5) ;  /* 0x00000000006c8947 */ /* 0x000fec0003800000 */
[----:B------:R-:W0:Y:S01]  /*0700*/  LDC.64 R8, c[0x0][0x380] ;  /* 0x0000e000ff087b82 */ /* 0x000e220000000a00 */
[-C--:B------:R-:W-:Y:S02]  /*0710*/  IMAD R13, R7, R4.reuse, UR4 ;  /* 0x00000004070d7e24 */ /* 0x080fe4000f8e0204 */
[----:B--2---:R-:W-:-:S05]  /*0720*/  IMAD R15, R5, R4, UR4 ;  /* 0x00000004050f7e24 */ /* 0x004fca000f8e0204 */
[----:B------:R-:W1:Y:S01]  /*0730*/  LDC.64 R10, c[0x0][0x388] ;  /* 0x0000e200ff0a7b82 */ /* 0x000e620000000a00 */
[----:B0-----:R-:W-:-:S05]  /*0740*/  IMAD.WIDE R8, R13, 0x4, R8 ;  /* 0x000000040d087825 */ /* 0x001fca00078e0208 */
[----:B------:R-:W2:Y:S01]  /*0750*/  LDG.E R12, desc[UR12][R8.64] ;  /* 0x0000000c080c7981 */ /* 0x000ea2000c1e1900 */
[----:B-1----:R-:W-:-:S05]  /*0760*/  IMAD.WIDE R10, R15, 0x4, R10 ;  /* 0x000000040f0a7825 */ /* 0x002fca00078e020a */
        /* <DEDUP_REMOVED lines=15> */
[----:B0-----:R-:W2:Y:S02]  /*0860*/  LDG.E R13, desc[UR12][R10.64+0xc] ;  /* 0x00000c0c0a0d7981 */ /* 0x001ea4000c1e1900 */
[----:B--2---:R-:W-:-:S04]  /*0870*/  FADD R12, R12, -R13 ;  /* 0x8000000d0c0c7221 */ /* 0x004fc80000000000 */
[----:B------:R-:W-:-:S05]  /*0880*/  FMUL R13, R12, R12 ;  /* 0x0000000c0c0d7220 */ /* 0x000fca0000400000 */
[----:B------:R1:W-:Y:S01]  /*0890*/  REDG.E.ADD.F32.FTZ.RN.STRONG.GPU desc[UR12][R2.64], R13 ;  /* 0x0000000d020079a6 */ /* 0x0003e2000c12f30c */
[----:B------:R-:W-:-:S12]  /*08a0*/  UIADD3 UR4, UPT, UPT, UR4, 0x4, URZ ;  /* 0x0000000404047890 */ /* 0x000fd8000fffe0ff */
.L_x_5:
[----:B------:R-:W-:Y:S05]  /*08b0*/  @!P1 BRA `(.L_x_2) ;  /* 0x0000000000849947 */ /* 0x000fea0003800000 */
[----:B------:R-:W-:Y:S02]  /*08c0*/  ISETP.NE.AND P0, PT, R14, 0x1, PT ;  /* 0x000000010e00780c */ /* 0x000fe40003f05270 */
[----:B------:R-:W-:-:S04]  /*08d0*/  LOP3.LUT R6, R6, 0x1, RZ, 0xc0, !PT ;  /* 0x0000000106067812 */ /* 0x000fc800078ec0ff */
[----:B------:R-:W-:-:S07]  /*08e0*/  ISETP.NE.U32.AND P1, PT, R6, 0x1, PT ;  /* 0x000000010600780c */ /* 0x000fce0003f25070 */
[----:B------:R-:W-:Y:S06]  /*08f0*/  @!P0 BRA `(.L_x_6) ;  /* 0x0000000000448947 */ /* 0x000fec0003800000 */
[----:B------:R-:W0:Y:S01]  /*0900*/  LDC.64 R8, c[0x0][0x380] ;  /* 0x0000e000ff087b82 */ /* 0x000e220000000a00 */
[-C--:B-1----:R-:W-:Y:S02]  /*0910*/  IMAD R13, R7, R4.reuse, UR4 ;  /* 0x00000004070d7e24 */ /* 0x082fe4000f8e0204 */
        /* <DEDUP_REMOVED lines=13> */
[----:B------:R0:W-:Y:S01]  /*09f0*/  REDG.E.ADD.F32.FTZ.RN.STRONG.GPU desc[UR12][R2.64], R15 ;  /* 0x0000000f020079a6 */ /* 0x0001e2000c12f30c */
[----:B------:R-:W-:-:S12]  /*0a00*/  UIADD3 UR4, UPT, UPT, UR4, 0x2, URZ ;  /* 0x0000000204047890 */ /* 0x000fd8000fffe0ff */
.L_x_6:
[----:B------:R-:W-:Y:S05]  /*0a10*/  @P1 BRA `(.L_x_2) ;  /* 0x00000000002c1947 */ /* 0x000fea0003800000 */
[----:B------:R-:W3:Y:S01]  /*0a20*/  LDC.64 R8, c[0x0][0x380] ;  /* 0x0000e000ff087b82 */ /* 0x000ee20000000a00 */
[-C--:B------:R-:W-:Y:S02]  /*0a30*/  IMAD R7, R7, R4.reuse, UR4 ;  /* 0x0000000407077e24 */ /* 0x080fe4000f8e0204 */
[----:B01----:R-:W-:-:S05]  /*0a40*/  IMAD R13, R5, R4, UR4 ;  /* 0x00000004050d7e24 */ /* 0x003fca000f8e0204 */
[----:B------:R-:W0:Y:S01]  /*0a50*/  LDC.64 R10, c[0x0][0x388] ;  /* 0x0000e200ff0a7b82 */ /* 0x000e220000000a00 */
[----:B---3--:R-:W-:-:S06]  /*0a60*/  IMAD.WIDE R4, R7, 0x4, R8 ;  /* 0x0000000407047825 */ /* 0x008fcc00078e0208 */
[----:B------:R-:W3:Y:S01]  /*0a70*/  LDG.E R4, desc[UR12][R4.64] ;  /* 0x0000000c04047981 */ /* 0x000ee2000c1e1900 */
[----:B0-----:R-:W-:-:S06]  /*0a80*/  IMAD.WIDE R6, R13, 0x4, R10 ;  /* 0x000000040d067825 */ /* 0x001fcc00078e020a */
[----:B------:R-:W3:Y:S02]  /*0a90*/  LDG.E R7, desc[UR12][R6.64] ;  /* 0x0000000c06077981 */ /* 0x000ee4000c1e1900 */
[----:B---3--:R-:W-:-:S04]  /*0aa0*/  FADD R8, R4, -R7 ;  /* 0x8000000704087221 */ /* 0x008fc80000000000 */
[----:B------:R-:W-:-:S05]  /*0ab0*/  FMUL R9, R8, R8 ;  /* 0x0000000808097220 */ /* 0x000fca0000400000 */
[----:B------:R3:W-:Y:S02]  /*0ac0*/  REDG.E.ADD.F32.FTZ.RN.STRONG.GPU desc[UR12][R2.64], R9 ;  /* 0x00000009020079a6 */ /* 0x0007e4000c12f30c */
.L_x_2:
[----:B------:R-:W4:Y:S02]  /*0ad0*/  LDC.64 R4, c[0x0][0x398] ;  /* 0x0000e600ff047b82 */ /* 0x000f240000000a00 */
[----:B----4-:R-:W-:-:S05]  /*0ae0*/  IMAD.WIDE R4, R0, 0x4, R4 ;  /* 0x0000000400047825 */ /* 0x010fca00078e0204 */
[----:B------:R4:W-:Y:S04]  /*0af0*/  STG.E desc[UR12][R4.64], R0 ;  /* 0x0000000004007986 */ /* 0x0009e8000c10190c */
[----:B------:R-:W5:Y:S01]  /*0b00*/  LDG.E R6, desc[UR12][R2.64] ;  /* 0x0000000c02067981 */ /* 0x000f62000c1e1900 */
[----:B------:R-:W-:Y:S01]  /*0b10*/  BSSY.RECONVERGENT B0, `(.L_x_7) ;  /* 0x000000d000007945 */ /* 0x000fe20003800200 */
[----:B-----5:R-:W-:Y:S01]  /*0b20*/  IADD3 R8, PT, PT, R6, -0xd000000, RZ ;  /* 0xf300000006087810 */ /* 0x020fe20007ffe0ff */
[----:B------:R4:W0:Y:S03]  /*0b30*/  MUFU.RSQ R7, R6 ;  /* 0x0000000600077308 */ /* 0x0008260000001400 */
[----:B------:R-:W-:-:S13]  /*0b40*/  ISETP.GT.U32.AND P0, PT, R8, 0x727fffff, PT ;  /* 0x727fffff0800780c */ /* 0x000fda0003f04070 */
[----:B----4-:R-:W-:Y:S05]  /*0b50*/  @!P0 BRA `(.L_x_8) ;  /* 0x0000000000108947 */ /* 0x010fea0003800000 */
[----:B---3--:R-:W-:-:S07]  /*0b60*/  MOV R9, 0xb80 ;  /* 0x00000b8000097802 */ /* 0x008fce0000000f00 */
[----:B012---:R-:W-:Y:S05]  /*0b70*/  CALL.REL.NOINC `($__internal_0_$__cuda_sm20_sqrt_rn_f32_slowpath) ;  /* 0x0000000000247944 */ /* 0x007fea0003c00000 */
[----:B------:R-:W-:Y:S01]  /*0b80*/  MOV R5, R6 ;  /* 0x0000000600057202 */ /* 0x000fe20000000f00 */
[----:B------:R-:W-:Y:S06]  /*0b90*/  BRA `(.L_x_9) ;  /* 0x0000000000107947 */ /* 0x000fec0003800000 */
.L_x_8:
[----:B0-----:R-:W-:Y:S01]  /*0ba0*/  FMUL.FTZ R5, R6, R7 ;  /* 0x0000000706057220 */ /* 0x001fe20000410000 */
[----:B------:R-:W-:-:S03]  /*0bb0*/  FMUL.FTZ R7, R7, 0.5 ;  /* 0x3f00000007077820 */ /* 0x000fc60000410000 */
[----:B------:R-:W-:-:S04]  /*0bc0*/  FFMA R6, -R5, R5, R6 ;  /* 0x0000000505067223 */ /* 0x000fc80000000106 */
[----:B------:R-:W-:-:S07]  /*0bd0*/  FFMA R5, R6, R7, R5 ;  /* 0x0000000706057223 */ /* 0x000fce0000000005 */
.L_x_9:
[----:B------:R-:W-:Y:S05]  /*0be0*/  BSYNC.RECONVERGENT B0 ;  /* 0x0000000000007941 */ /* 0x000fea0003800200 */
.L_x_7:
[----:B------:R-:W-:Y:S01]  /*0bf0*/  STG.E desc[UR12][R2.64], R5 ;  /* 0x0000000502007986 */ /* 0x000fe2000c10190c */
[----:B------:R-:W-:Y:S05]  /*0c00*/  EXIT ;  /* 0x000000000000794d */ /* 0x000fea0003800000 */
        .weak           $__internal_0_$__cuda_sm20_sqrt_rn_f32_slowpath
        .type           $__internal_0_$__cuda_sm20_sqrt_rn_f32_slowpath,@function
        .size           $__internal_0_$__cuda_sm20_sqrt_rn_f32_slowpath,(.L_x_21 - $__internal_0_$__cuda_sm20_sqrt_rn_f32_slowpath)
$__internal_0_$__cuda_sm20_sqrt_rn_f32_slowpath:
[----:B------:R-:W-:-:S13]  /*0c10*/  LOP3.LUT P0, RZ, R6, 0x7fffffff, RZ, 0xc0, !PT ;  /* 0x7fffffff06ff7812 */ /* 0x000fda000780c0ff */
[----:B------:R-:W-:Y:S05]  /*0c20*/  @!P0 BRA `(.L_x_10) ;  /* 0x0000000000448947 */ /* 0x000fea0003800000 */
[----:B------:R-:W-:Y:S02]  /*0c30*/  FSETP.GEU.FTZ.AND P0, PT, R6, RZ, PT ;  /* 0x000000ff0600720b */ /* 0x000fe40003f1e000 */
[----:B------:R-:W-:-:S11]  /*0c40*/  MOV R0, R6 ;  /* 0x0000000600007202 */ /* 0x000fd60000000f00 */
[----:B------:R-:W-:Y:S01]  /*0c50*/  @!P0 MOV R6, 0x7fffffff ;  /* 0x7fffffff00068802 */ /* 0x000fe20000000f00 */
[----:B------:R-:W-:Y:S06]  /*0c60*/  @!P0 BRA `(.L_x_10) ;  /* 0x0000000000348947 */ /* 0x000fec0003800000 */
[----:B------:R-:W-:-:S13]  /*0c70*/  FSETP.GTU.FTZ.AND P0, PT, |R0|, +INF , PT ;  /* 0x7f8000000000780b */ /* 0x000fda0003f1c200 */
[----:B------:R-:W-:Y:S01]  /*0c80*/  @P0 FADD.FTZ R6, R0, 1 ;  /* 0x3f80000000060421 */ /* 0x000fe20000010000 */
[----:B------:R-:W-:Y:S06]  /*0c90*/  @P0 BRA `(.L_x_10) ;  /* 0x0000000000280947 */ /* 0x000fec0003800000 */
[----:B------:R-:W-:-:S13]  /*0ca0*/  FSETP.NEU.FTZ.AND P0, PT, |R0|, +INF , PT ;  /* 0x7f8000000000780b */ /* 0x000fda0003f1d200 */
[----:B------:R-:W-:-:S04]  /*0cb0*/  @P0 FFMA R4, R0, 1.84467440737095516160e+19, RZ ;  /* 0x5f80000000040823 */ /* 0x000fc800000000ff */
[----:B------:R-:W0:Y:S02]  /*0cc0*/  @P0 MUFU.RSQ R5, R4 ;  /* 0x0000000400050308 */ /* 0x000e240000001400 */
[----:B0-----:R-:W-:Y:S01]  /*0cd0*/  @P0 FMUL.FTZ R7, R4, R5 ;  /* 0x0000000504070220 */ /* 0x001fe20000410000 */
[----:B------:R-:W-:-:S03]  /*0ce0*/  @P0 FMUL.FTZ R5, R5, 0.5 ;  /* 0x3f00000005050820 */ /* 0x000fc60000410000 */
[----:B------:R-:W-:-:S04]  /*0cf0*/  @P0 FADD.FTZ R6, -R7, -RZ ;  /* 0x800000ff07060221 */ /* 0x000fc80000010100 */
[----:B------:R-:W-:Y:S01]  /*0d00*/  @P0 FFMA R8, R7, R6, R4 ;  /* 0x0000000607080223 */ /* 0x000fe20000000004 */
[----:B------:R-:W-:-:S03]  /*0d10*/  @!P0 MOV R6, R0 ;  /* 0x0000000000068202 */ /* 0x000fc60000000f00 */
[----:B------:R-:W-:-:S04]  /*0d20*/  @P0 FFMA R5, R8, R5, R7 ;  /* 0x0000000508050223 */ /* 0x000fc80000000007 */
[----:B------:R-:W-:-:S07]  /*0d30*/  @P0 FMUL.FTZ R6, R5, 2.3283064365386962891e-10 ;  /* 0x2f80000005060820 */ /* 0x000fce0000410000 */
.L_x_10:
[----:B------:R-:W-:Y:S01]  /*0d40*/  HFMA2 R5, -RZ, RZ, 0, 0 ;  /* 0x00000000ff057431 */ /* 0x000fe200000001ff */
[----:B------:R-:W-:-:S04]  /*0d50*/  MOV R4, R9 ;  /* 0x0000000900047202 */ /* 0x000fc80000000f00 */
[----:B------:R-:W-:Y:S05]  /*0d60*/  RET.REL.NODEC R4 `(_Z9maxkernalPfS_S_Piii) ;  /* 0xfffffff004a47950 */ /* 0x000fea0003c3ffff */
.L_x_11:
        /* <DEDUP_REMOVED lines=9> */
.L_x_21:


//--------------------- .text._Z2k1PfS_S_Piii     --------------------------
	.section	.text._Z2k1PfS_S_Piii,"ax",@progbits
	.align	128
        .global         _Z2k1PfS_S_Piii
        .type           _Z2k1PfS_S_Piii,@function
        .size           _Z2k1PfS_S_Piii,(.L_x_22 - _Z2k1PfS_S_Piii)
        .other          _Z2k1PfS_S_Piii,@"STO_CUDA_ENTRY STV_DEFAULT"
_Z2k1PfS_S_Piii:
.text._Z2k1PfS_S_Piii:
[----:B------:R-:W-:Y:S01]  /*0000*/  LDC R1, c[0x0][0x37c] ;  /* 0x0000df00ff017b82 */ /* 0x000fe20000000800 */
[----:B------:R-:W0:Y:S07]  /*0010*/  S2R R6, SR_TID.X ;  /* 0x0000000000067919 */ /* 0x000e2e0000002100 */
[----:B------:R-:W0:Y:S01]  /*0020*/  LDC.64 R2, c[0x0][0x398] ;  /* 0x0000e600ff027b82 */ /* 0x000e220000000a00 */
[----:B------:R-:W1:Y:S01]  /*0030*/  LDCU.64 UR6, c[0x0][0x358] ;  /* 0x00006b00ff0677ac */ /* 0x000e620008000a00 */
[----:B------:R-:W-:-:S06]  /*0040*/  HFMA2 R0, -RZ, RZ, 0, 0 ;  /* 0x00000000ff007431 */ /* 0x000fcc00000001ff */
[----:B------:R-:W2:Y:S01]  /*0050*/  LDC R5, c[0x0][0x3a4] ;  /* 0x0000e900ff057b82 */ /* 0x000ea20000000800 */
[----:B0-----:R-:W-:Y:S01]  /*0060*/  IMAD.WIDE.U32 R2, R6, 0x4, R2 ;  /* 0x0000000406027825 */ /* 0x001fe200078e0002 */
[----:B--2---:R-:W-:-:S04]  /*0070*/  ISETP.GE.AND P0, PT, R5, 0x2, PT ;  /* 0x000000020500780c */ /* 0x004fc80003f06270 */
[----:B-1----:R0:W-:Y:S09]  /*0080*/  STG.E desc[UR6][R2.64], R6 ;  /* 0x0000000602007986 */ /* 0x0021f2000c101906 */
[----:B0-----:R-:W-:Y:S05]  /*0090*/  @!P0 BRA `(.L_x_12) ;  /* 0x0000000800008947 */ /* 0x001fea0003800000 */
[C---:B------:R-:W-:Y:S01]  /*00a0*/  IADD3 R0, PT, PT, R5.reuse, -0x2, RZ ;  /* 0xfffffffe05007810 */ /* 0x040fe20007ffe0ff */
[----:B------:R-:W-:Y:S01]  /*00b0*/  IMAD R8, R6, R5, RZ ;  /* 0x0000000506087224 */ /* 0x000fe200078e02ff */
[----:B------:R-:W-:Y:S02]  /*00c0*/  IADD3 R7, PT, PT, R5, -0x1, RZ ;  /* 0xffffffff05077810 */ /* 0x000fe40007ffe0ff */
[----:B------:R-:W-:Y:S02]  /*00d0*/  ISETP.GE.U32.AND P0, PT, R0, 0x7, PT ;  /* 0x000000070000780c */ /* 0x000fe40003f06070 */
[----:B------:R-:W-:Y:S02]  /*00e0*/  MOV R0, RZ ;  /* 0x000000ff00007202 */ /* 0x000fe40000000f00 */
[----:B------:R-:W-:Y:S02]  /*00f0*/  MOV R3, 0x1 ;  /* 0x0000000100037802 */ /* 0x000fe40000000f00 */
[----:B------:R-:W-:-:S07]  /*0100*/  LOP3.LUT R22, R7, 0x7, RZ, 0xc0, !PT ;  /* 0x0000000707167812 */ /* 0x000fce00078ec0ff */
[----:B------:R-:W-:Y:S05]  /*0110*/  @!P0 BRA `(.L_x_13) ;  /* 0x0000000000dc8947 */ /* 0x000fea0003800000 */
[----:B------:R-:W0:Y:S01]  /*0120*/  LDC.64 R2, c[0x0][0x380] ;  /* 0x0000e000ff027b82 */ /* 0x000e220000000a00 */
[----:B------:R-:W1:Y:S01]  /*0130*/  LDCU.64 UR4, c[0x0][0x388] ;  /* 0x00007100ff0477ac */ /* 0x000e620008000a00 */
[----:B------:R-:W-:Y:S01]  /*0140*/  IADD3 R5, PT, PT, R8, 0x1, RZ ;  /* 0x0000000108057810 */ /* 0x000fe20007ffe0ff */
[----:B------:R-:W-:Y:S01]  /*0150*/  HFMA2 R9, -RZ, RZ, 0, 0 ;  /* 0x00000000ff097431 */ /* 0x000fe200000001ff */
[----:B------:R-:W-:Y:S02]  /*0160*/  LOP3.LUT R11, R7, 0xfffffff8, RZ, 0xc0, !PT ;  /* 0xfffffff8070b7812 */ /* 0x000fe400078ec0ff */
[----:B------:R-:W-:-:S03]  /*0170*/  MOV R0, RZ ;  /* 0x000000ff00007202 */ /* 0x000fc60000000f00 */
[----:B------:R-:W-:Y:S01]  /*0180*/  IMAD.MOV R11, RZ, RZ, -R11 ;  /* 0x000000ffff0b7224 */ /* 0x000fe200078e0a0b */
[----:B-1----:R-:W-:-:S04]  /*0190*/  UIADD3 UR4, UP0, UPT, UR4, 0x10, URZ ;  /* 0x0000001004047890 */ /* 0x002fc8000ff1e0ff */
[----:B------:R-:W-:Y:S01]  /*01a0*/  UIADD3.X UR5, UPT, UPT, URZ, UR5, URZ, UP0, !UPT ;  /* 0x00000005ff057290 */ /* 0x000fe200087fe4ff */
[----:B0-----:R-:W-:-:S03]  /*01b0*/  IMAD.WIDE.U32 R2, R5, 0x4, R2 ;  /* 0x0000000405027825 */ /* 0x001fc600078e0002 */
[----:B------:R-:W-:Y:S02]  /*01c0*/  IADD3 R4, P0, PT, R2, 0x10, RZ ;  /* 0x0000001002047810 */ /* 0x000fe40007f1e0ff */
[----:B------:R-:W-:Y:S02]  /*01d0*/  MOV R2, UR4 ;  /* 0x0000000400027c02 */ /* 0x000fe40008000f00 */
[----:B------:R-:W-:Y:S02]  /*01e0*/  IADD3.X R5, PT, PT, RZ, R3, RZ, P0, !PT ;  /* 0x00000003ff057210 */ /* 0x000fe400007fe4ff */
[----:B------:R-:W-:-:S07]  /*01f0*/  MOV R3, UR5 ;  /* 0x0000000500037c02 */ /* 0x000fce0008000f00 */
.L_x_14:
[----:B------:R-:W2:Y:S04]  /*0200*/  LDG.E R20, desc[UR6][R4.64+-0x10] ;  /* 0xfffff00604147981 */ /* 0x000ea8000c1e1900 */
[----:B------:R-:W2:Y:S04]  /*0210*/  LDG.E R23, desc[UR6][R2.64+-0xc] ;  /* 0xfffff40602177981 */ /* 0x000ea8000c1e1900 */
[----:B------:R-:W3:Y:S04]  /*0220*/  LDG.E R24, desc[UR6][R4.64+-0xc] ;  /* 0xfffff40604187981 */ /* 0x000ee8000c1e1900 */
[----:B------:R-:W3:Y:S04]  /*0230*/  LDG.E R27, desc[UR6][R2.64+-0x8] ;  /* 0xfffff806021b7981 */ /* 0x000ee8000c1e1900 */
[----:B------:R-:W4:Y:S04]  /*0240*/  LDG.E R21, desc[UR6][R4.64+-0x8] ;  /* 0xfffff80604157981 */ /* 0x000f28000c1e1900 */
[----:B------:R-:W4:Y:S04]  /*0250*/  LDG.E R18, desc[UR6][R2.64+-0x4] ;  /* 0xfffffc0602127981 */ /* 0x000f28000c1e1900 */
[----:B------:R-:W5:Y:S04]  /*0260*/  LDG.E R19, desc[UR6][R4.64+-0x4] ;  /* 0xfffffc0604137981 */ /* 0x000f68000c1e1900 */
[----:B------:R-:W5:Y:S04]  /*0270*/  LDG.E R16, desc[UR6][R2.64] ;  /* 0x0000000602107981 */ /* 0x000f68000c1e1900 */
[----:B------:R-:W5:Y:S04]  /*0280*/  LDG.E R17, desc[UR6][R4.64] ;  /* 0x0000000604117981 */ /* 0x000f68000c1e1900 */
[----:B------:R-:W5:Y:S04]  /*0290*/  LDG.E R14, desc[UR6][R2.64+0x4] ;  /* 0x00000406020e7981 */ /* 0x000f68000c1e1900 */
[----:B------:R-:W5:Y:S04]  /*02a0*/  LDG.E R15, desc[UR6][R4.64+0x4] ;  /* 0x00000406040f7981 */ /* 0x000f68000c1e1900 */
[----:B------:R-:W5:Y:S04]  /*02b0*/  LDG.E R12, desc[UR6][R2.64+0x8] ;  /* 0x00000806020c7981 */ /* 0x000f68000c1e1900 */
[----:B------:R-:W5:Y:S04]  /*02c0*/  LDG.E R13, desc[UR6][R4.64+0x8] ;  /* 0x00000806040d7981 */ /* 0x000f68000c1e1900 */
[----:B------:R-:W5:Y:S01]  /*02d0*/  LDG.E R10, desc[UR6][R2.64+0xc] ;  /* 0x00000c06020a7981 */ /* 0x000f62000c1e1900 */
[----:B--2---:R-:W-:-:S03]  /*02e0*/  FADD R25, R20, -R23 ;  /* 0x8000001714197221 */ /* 0x004fc60000000000 */
[----:B------:R0:W2:Y:S04]  /*02f0*/  LDG.E R20, desc[UR6][R4.64+0xc] ;  /* 0x00000c0604147981 */ /* 0x0000a8000c1e1900 */
[----:B------:R1:W2:Y:S01]  /*0300*/  LDG.E R23, desc[UR6][R2.64+0x10] ;  /* 0x0000100602177981 */ /* 0x0002a2000c1e1900 */
[----:B------:R-:W-:Y:S01]  /*0310*/  FFMA R0, R25, R25, R0 ;  /* 0x0000001919007223 */ /* 0x000fe20000000000 */
[----:B---3--:R-:W-:Y:S01]  /*0320*/  FADD R27, R24, -R27 ;  /* 0x8000001b181b7221 */ /* 0x008fe20000000000 */
[----:B------:R-:W-:Y:S02]  /*0330*/  IADD3 R11, PT, PT, R11, 0x8, RZ ;  /* 0x000000080b0b7810 */ /* 0x000fe40007ffe0ff */
[----:B------:R-:W-:Y:S01]  /*0340*/  IADD3 R9, PT, PT, R9, 0x8, RZ ;  /* 0x0000000809097810 */ /* 0x000fe20007ffe0ff */
[----:B------:R-:W-:Y:S01]  /*0350*/  FFMA R0, R27, R27, R0 ;  /* 0x0000001b1b007223 */ /* 0x000fe20000000000 */
[----:B------:R-:W-:-:S02]  /*0360*/  ISETP.NE.AND P0, PT, R11, RZ, PT ;  /* 0x000000ff0b00720c */ /* 0x000fc40003f05270 */
[----:B0-----:R-:W-:Y:S01]  /*0370*/  IADD3 R4, P1, PT, R4, 0x20, RZ ;  /* 0x0000002004047810 */ /* 0x001fe20007f3e0ff */
[----:B----4-:R-:W-:Y:S01]  /*0380*/  FADD R21, R21, -R18 ;  /* 0x8000001215157221 */ /* 0x010fe20000000000 */
[----:B-1----:R-:W-:Y:S02]  /*0390*/  IADD3 R2, P2, PT, R2, 0x20, RZ ;  /* 0x0000002002027810 */ /* 0x002fe40007f5e0ff */
[----:B------:R-:W-:Y:S01]  /*03a0*/  IADD3.X R5, PT, PT, RZ, R5, RZ, P1, !PT ;  /* 0x00000005ff057210 */ /* 0x000fe20000ffe4ff */
[----:B------:R-:W-:Y:S01]  /*03b0*/  FFMA R0, R21, R21, R0 ;  /* 0x0000001515007223 */ /* 0x000fe20000000000 */
[----:B------:R-:W-:Y:S01]  /*03c0*/  IADD3.X R3, PT, PT, RZ, R3, RZ, P2, !PT ;  /* 0x00000003ff037210 */ /* 0x000fe200017fe4ff */
[----:B-----5:R-:W-:-:S04]  /*03d0*/  FADD R19, R19, -R16 ;  /* 0x8000001013137221 */ /* 0x020fc80000000000 */
[----:B------:R-:W-:Y:S01]  /*03e0*/  FFMA R0, R19, R19, R0 ;  /* 0x0000001313007223 */ /* 0x000fe20000000000 */
[----:B------:R-:W-:-:S04]  /*03f0*/  FADD R17, R17, -R14 ;  /* 0x8000000e11117221 */ /* 0x000fc80000000000 */
[----:B------:R-:W-:Y:S01]  /*0400*/  FFMA R0, R17, R17, R0 ;  /* 0x0000001111007223 */ /* 0x000fe20000000000 */
[----:B------:R-:W-:-:S04]  /*0410*/  FADD R15, R15, -R12 ;  /* 0x8000000c0f0f7221 */ /* 0x000fc80000000000 */
[----:B------:R-:W-:Y:S01]  /*0420*/  FFMA R0, R15, R15, R0 ;  /* 0x0000000f0f007223 */ /* 0x000fe20000000000 */
[----:B------:R-:W-:-:S04]  /*0430*/  FADD R13, R13, -R10 ;  /* 0x8000000a0d0d7221 */ /* 0x000fc80000000000 */
[----:B------:R-:W-:Y:S01]  /*0440*/  FFMA R0, R13, R13, R0 ;  /* 0x0000000d0d007223 */ /* 0x000fe20000000000 */
[----:B--2---:R-:W-:-:S04]  /*0450*/  FADD R23, R20, -R23 ;  /* 0x8000001714177221 */ /* 0x004fc80000000000 */
[----:B------:R-:W-:Y:S01]  /*0460*/  FFMA R0, R23, R23, R0 ;  /* 0x0000001717007223 */ /* 0x000fe20000000000 */
[----:B------:R-:W-:Y:S06]  /*0470*/  @P0 BRA `(.L_x_14) ;  /* 0xfffffffc00600947 */ /* 0x000fec000383ffff */
[----:B------:R-:W-:-:S07]  /*0480*/  VIADD R3, R9, 0x1 ;  /* 0x0000000109037836 */ /* 0x000fce0000000000 */
.L_x_13:
[----:B------:R-:W-:-:S13]  /*0490*/  ISETP.NE.AND P0, PT, R22, RZ, PT ;  /* 0x000000ff1600720c */ /* 0x000fda0003f05270 */
[----:B------:R-:W-:Y:S05]  /*04a0*/  @!P0 BRA `(.L_x_12) ;  /* 0x0000000000fc8947 */ /* 0x000fea0003800000 */
[----:B------:R-:W-:Y:S02]  /*04b0*/  ISETP.GE.U32.AND P1, PT, R22, 0x4, PT ;  /* 0x000000041600780c */ /* 0x000fe40003f26070 */
[----:B------:R-:W-:-:S04]  /*04c0*/  LOP3.LUT R16, R7, 0x3, RZ, 0xc0, !PT ;  /* 0x0000000307107812 */ /* 0x000fc800078ec0ff */
[----:B------:R-:W-:-:S07]  /*04d0*/  ISETP.NE.AND P0, PT, R16, RZ, PT ;  /* 0x000000ff1000720c */ /* 0x000fce0003f05270 */
[----:B------:R-:W-:Y:S06]  /*04e0*/  @!P1 BRA `(.L_x_15) ;  /* 0x00000000006c9947 */ /* 0x000fec0003800000 */
[----:B------:R-:W0:Y:S01]  /*04f0*/  LDC.64 R12, c[0x0][0x380] ;  /* 0x0000e000ff0c7b82 */ /* 0x000e220000000a00 */
[----:B------:R-:W1:Y:S01]  /*0500*/  LDCU.64 UR4, c[0x0][0x380] ;  /* 0x00007000ff0477ac */ /* 0x000e620008000a00 */
[CC--:B------:R-:W-:Y:S02]  /*0510*/  IADD3 R5, PT, PT, R8.reuse, R3.reuse, RZ ;  /* 0x0000000308057210 */ /* 0x0c0fe40007ffe0ff */
[----:B------:R-:W-:-:S04]  /*0520*/  IADD3 R2, P1, PT, R8, R3, RZ ;  /* 0x0000000308027210 */ /* 0x000fc80007f3e0ff */
[----:B------:R-:W2:Y:S01]  /*0530*/  LDC.64 R10, c[0x0][0x388] ;  /* 0x0000e200ff0a7b82 */ /* 0x000ea20000000a00 */
[----:B0-----:R-:W-:Y:S01]  /*0540*/  IMAD.WIDE.U32 R12, R5, 0x4, R12 ;  /* 0x00000004050c7825 */ /* 0x001fe200078e000c */
[----:B------:R-:W-:Y:S02]  /*0550*/  IADD3.X R5, PT, PT, RZ, RZ, RZ, P1, !PT ;  /* 0x000000ffff057210 */ /* 0x000fe40000ffe4ff */
[----:B-1----:R-:W-:-:S03]  /*0560*/  LEA R4, P1, R2, UR4, 0x2 ;  /* 0x0000000402047c11 */ /* 0x002fc6000f8210ff */
[----:B------:R-:W3:Y:S01]  /*0570*/  LDG.E R12, desc[UR6][R12.64] ;  /* 0x000000060c0c7981 */ /* 0x000ee2000c1e1900 */
[----:B------:R-:W-:Y:S01]  /*0580*/  LEA.HI.X R5, R2, UR5, R5, 0x2, P1 ;  /* 0x0000000502057c11 */ /* 0x000fe200088f1405 */
[----:B--2---:R-:W-:-:S04]  /*0590*/  IMAD.WIDE.U32 R10, R3, 0x4, R10 ;  /* 0x00000004030a7825 */ /* 0x004fc800078e000a */
[----:B------:R-:W2:Y:S04]  /*05a0*/  LDG.E R2, desc[UR6][R4.64+0x4] ;  /* 0x0000040604027981 */ /* 0x000ea8000c1e1900 */
[----:B------:R-:W3:Y:S04]  /*05b0*/  LDG.E R9, desc[UR6][R10.64] ;  /* 0x000000060a097981 */ /* 0x000ee8000c1e1900 */
[----:B------:R-:W2:Y:S04]  /*05c0*/  LDG.E R15, desc[UR6][R10.64+0x4] ;  /* 0x000004060a0f7981 */ /* 0x000ea8000c1e1900 */
[----:B------:R-:W4:Y:S04]  /*05d0*/  LDG.E R17, desc[UR6][R10.64+0x8] ;  /* 0x000008060a117981 */ /* 0x000f28000c1e1900 */
[----:B------:R-:W4:Y:S04]  /*05e0*/  LDG.E R14, desc[UR6][R4.64+0x8] ;  /* 0x00000806040e7981 */ /* 0x000f28000c1e1900 */
[----:B------:R-:W5:Y:S04]  /*05f0*/  LDG.E R18, desc[UR6][R4.64+0xc] ;  /* 0x00000c0604127981 */ /* 0x000f68000c1e1900 */
[----:B------:R-:W5:Y:S01]  /*0600*/  LDG.E R19, desc[UR6][R10.64+0xc] ;  /* 0x00000c060a137981 */ /* 0x000f62000c1e1900 */
[----:B------:R-:W-:Y:S01]  /*0610*/  IADD3 R3, PT, PT, R3, 0x4, RZ ;  /* 0x0000000403037810 */ /* 0x000fe20007ffe0ff */
[----:B---3--:R-:W-:-:S04]  /*0620*/  FADD R9, R12, -R9 ;  /* 0x800000090c097221 */ /* 0x008fc80000000000 */
[----:B------:R-:W-:Y:S01]  /*0630*/  FFMA R0, R9, R9, R0 ;  /* 0x0000000909007223 */ /* 0x000fe20000000000 */
[----:B--2---:R-:W-:-:S04]  /*0640*/  FADD R15, R2, -R15 ;  /* 0x8000000f020f7221 */ /* 0x004fc80000000000 */
[----:B------:R-:W-:Y:S01]  /*0650*/  FFMA R0, R15, R15, R0 ;  /* 0x0000000f0f007223 */ /* 0x000fe20000000000 */
[----:B----4-:R-:W-:-:S04]  /*0660*/  FADD R17, R14, -R17 ;  /* 0x800000110e117221 */ /* 0x010fc80000000000 */
[----:B------:R-:W-:Y:S01]  /*0670*/  FFMA R0, R17, R17, R0 ;  /* 0x0000001111007223 */ /* 0x000fe20000000000 */
[----:B-----5:R-:W-:-:S04]  /*0680*/  FADD R19, R18, -R19 ;  /* 0x8000001312137221 */ /* 0x020fc80000000000 */
[----:B------:R-:W-:-:S07]  /*0690*/  FFMA R0, R19, R19, R0 ;  /* 0x0000001313007223 */ /* 0x000fce0000000000 */
.L_x_15:
[----:B------:R-:W-:Y:S05]  /*06a0*/  @!P0 BRA `(.L_x_12) ;  /* 0x00000000007c8947 */ /* 0x000fea0003800000 */
[----:B------:R-:W-:Y:S01]  /*06b0*/  ISETP.NE.AND P1, PT, R16, 0x1, PT ;  /* 0x000000011000780c */ /* 0x000fe20003f25270 */
[----:B------:R-:W0:Y:S01]  /*06c0*/  LDC.64 R12, c[0x0][0x388] ;  /* 0x0000e200ff0c7b82 */ /* 0x000e220000000a00 */
[----:B------:R-:W-:-:S04]  /*06d0*/  LOP3.LUT R7, R7, 0x1, RZ, 0xc0, !PT ;  /* 0x0000000107077812 */ /* 0x000fc800078ec0ff */
[----:B------:R-:W-:-:S03]  /*06e0*/  ISETP.NE.U32.AND P0, PT, R7, 0x1, PT ;  /* 0x000000010700780c */ /* 0x000fc60003f05070 */
[----:B------:R-:W1:Y:S04]  /*06f0*/  LDC.64 R14, c[0x0][0x380] ;  /* 0x0000e000ff0e7b82 */ /* 0x000e680000000a00 */
[CC--:B------:R-:W-:Y:S02]  /*0700*/  @P1 IADD3 R7, PT, PT, R8.reuse, R3.reuse, RZ ;  /* 0x0000000308071210 */ /* 0x0c0fe40007ffe0ff */
[----:B------:R-:W-:Y:S02]  /*0710*/  @P1 IADD3 R2, P2, PT, R8, R3, RZ ;  /* 0x0000000308021210 */ /* 0x000fe40007f5e0ff */
[----:B------:R-:W2:Y:S02]  /*0720*/  @P1 LDC.64 R16, c[0x0][0x380] ;  /* 0x0000e000ff101b82 */ /* 0x000ea40000000a00 */
[----:B------:R-:W-:-:S06]  /*0730*/  @P1 IADD3.X R9, PT, PT, RZ, RZ, RZ, P2, !PT ;  /* 0x000000ffff091210 */ /* 0x000fcc00017fe4ff */
[----:B------:R-:W3:Y:S01]  /*0740*/  LDC.64 R10, c[0x0][0x380] ;  /* 0x0000e000ff0a7b82 */ /* 0x000ee20000000a00 */
[C---:B0-----:R-:W-:Y:S01]  /*0750*/  @P1 IMAD.WIDE.U32 R12, R3.reuse, 0x4, R12 ;  /* 0x00000004030c1825 */ /* 0x041fe200078e000c */
[----:B------:R-:W-:-:S06]  /*0760*/  @P1 IADD3 R3, PT, PT, R3, 0x2, RZ ;  /* 0x0000000203031810 */ /* 0x000fcc0007ffe0ff */
[----:B------:R-:W0:Y:S01]  /*0770*/  LDC.64 R4, c[0x0][0x388] ;  /* 0x0000e200ff047b82 */ /* 0x000e220000000a00 */
[----:B-1----:R-:W-:-:S04]  /*0780*/  @P1 IMAD.WIDE.U32 R14, R7, 0x4, R14 ;  /* 0x00000004070e1825 */ /* 0x002fc800078e000e */
[----:B------:R-:W-:Y:S02]  /*0790*/  @!P0 IMAD.IADD R7, R8, 0x1, R3 ;  /* 0x0000000108078824 */ /* 0x000fe400078e0203 */
[----:B------:R-:W4:Y:S01]  /*07a0*/  @P1 LDG.E R14, desc[UR6][R14.64] ;  /* 0x000000060e0e1981 */ /* 0x000f22000c1e1900 */
[----:B--2---:R-:W-:-:S04]  /*07b0*/  @P1 LEA R16, P2, R2, R16, 0x2 ;  /* 0x0000001002101211 */ /* 0x004fc800078410ff */
[----:B------:R-:W-:Y:S02]  /*07c0*/  @P1 LEA.HI.X R17, R2, R17, R9, 0x2, P2 ;  /* 0x0000001102111211 */ /* 0x000fe400010f1409 */
[----:B------:R-:W4:Y:S01]  /*07d0*/  @P1 LDG.E R9, desc[UR6][R12.64] ;  /* 0x000000060c091981 */ /* 0x000f22000c1e1900 */
[----:B---3--:R-:W-:-:S03]  /*07e0*/  @!P0 IMAD.WIDE.U32 R10, R7, 0x4, R10 ;  /* 0x00000004070a8825 */ /* 0x008fc600078e000a */
[----:B------:R-:W2:Y:S04]  /*07f0*/  @P1 LDG.E R16, desc[UR6][R16.64+0x4] ;  /* 0x0000040610101981 */ /* 0x000ea8000c1e1900 */
[----:B------:R-:W3:Y:S01]  /*0800*/  @!P0 LDG.E R10, desc[UR6][R10.64] ;  /* 0x000000060a0a8981 */ /* 0x000ee2000c1e1900 */
[----:B0-----:R-:W-:-:S03]  /*0810*/  @!P0 IMAD.WIDE.U32 R4, R3, 0x4, R4 ;  /* 0x0000000403048825 */ /* 0x001fc600078e0004 */
[----:B------:R-:W2:Y:S04]  /*0820*/  @P1 LDG.E R3, desc[UR6][R12.64+0x4] ;  /* 0x000004060c031981 */ /* 0x000ea8000c1e1900 */
[----:B------:R-:W3:Y:S01]  /*0830*/  @!P0 LDG.E R5, desc[UR6][R4.64] ;  /* 0x0000000604058981 */ /* 0x000ee2000c1e1900 */
[----:B----4-:R-:W-:-:S04]  /*0840*/  @P1 FADD R9, R14, -R9 ;  /* 0x800000090e091221 */ /* 0x010fc80000000000 */
[----:B------:R-:W-:Y:S01]  /*0850*/  @P1 FFMA R9, R9, R9, R0 ;  /* 0x0000000909091223 */ /* 0x000fe20000000000 */
[----:B--2---:R-:W-:Y:S01]  /*0860*/  @P1 FADD R2, R16, -R3 ;  /* 0x8000000310021221 */ /* 0x004fe20000000000 */
[----:B---3--:R-:W-:-:S03]  /*0870*/  @!P0 FADD R3, R10, -R5 ;  /* 0x800000050a038221 */ /* 0x008fc60000000000 */
[----:B------:R-:W-:-:S04]  /*0880*/  @P1 FFMA R0, R2, R2, R9 ;  /* 0x0000000202001223 */ /* 0x000fc80000000009 */
[----:B------:R-:W-:-:S07]  /*0890*/  @!P0 FFMA R0, R3, R3, R0 ;  /* 0x0000000303008223 */ /* 0x000fce0000000000 */
.L_x_12:
[----:B------:R-:W-:Y:S01]  /*08a0*/  IADD3 R2, PT, PT, R0, -0xd000000, RZ ;  /* 0xf300000000027810 */ /* 0x000fe20007ffe0ff */
[----:B------:R0:W1:Y:S01]  /*08b0*/  MUFU.RSQ R3, R0 ;  /* 0x0000000000037308 */ /* 0x0000620000001400 */
[----:B------:R-:W-:Y:S02]  /*08c0*/  BSSY.RECONVERGENT B0, `(.L_x_16) ;  /* 0x000000a000007945 */ /* 0x000fe40003800200 */
[----:B------:R-:W-:-:S13]  /*08d0*/  ISETP.GT.U32.AND P0, PT, R2, 0x727fffff, PT ;  /* 0x727fffff0200780c */ /* 0x000fda0003f04070 */
[----:B0-----:R-:W-:Y:S05]  /*08e0*/  @!P0 BRA `(.L_x_17) ;  /* 0x00000000000c8947 */ /* 0x001fea0003800000 */
[----:B------:R-:W-:-:S07]  /*08f0*/  MOV R8, 0x910 ;  /* 0x0000091000087802 */ /* 0x000fce0000000f00 */
[----:B-1----:R-:W-:Y:S05]  /*0900*/  CALL.REL.NOINC `($__internal_1_$__cuda_sm20_sqrt_rn_f32_slowpath) ;  /* 0x0000000000287944 */ /* 0x002fea0003c00000 */
[----:B------:R-:W-:Y:S05]  /*0910*/  BRA `(.L_x_18) ;  /* 0x0000000000107947 */ /* 0x000fea0003800000 */
.L_x_17:
[C---:B-1----:R-:W-:Y:S01]  /*0920*/  FMUL.FTZ R5, R3.reuse, R0 ;  /* 0x0000000003057220 */ /* 0x042fe20000410000 */
[----:B------:R-:W-:-:S03]  /*0930*/  FMUL.FTZ R2, R3, 0.5 ;  /* 0x3f00000003027820 */ /* 0x000fc60000410000 */
[----:B------:R-:W-:-:S04]  /*0940*/  FFMA R0, -R5, R5, R0 ;  /* 0x0000000505007223 */ /* 0x000fc80000000100 */
[----:B------:R-:W-:-:S07]  /*0950*/  FFMA R5, R0, R2, R5 ;  /* 0x0000000200057223 */ /* 0x000fce0000000005 */
.L_x_18:
[----:B------:R-:W-:Y:S05]  /*0960*/  BSYNC.RECONVERGENT B0 ;  /* 0x0000000000007941 */ /* 0x000fea0003800200 */
.L_x_16:
[----:B------:R-:W0:Y:S02]  /*0970*/  LDC.64 R2, c[0x0][0x390] ;  /* 0x0000e400ff027b82 */ /* 0x000e240000000a00 */
[----:B0-----:R-:W-:-:S05]  /*0980*/  IMAD.WIDE.U32 R6, R6, 0x4, R2 ;  /* 0x0000000406067825 */ /* 0x001fca00078e0002 */
[----:B------:R-:W-:Y:S01]  /*0990*/  STG.E desc[UR6][R6.64], R5 ;  /* 0x0000000506007986 */ /* 0x000fe2000c101906 */
[----:B------:R-:W-:Y:S05]  /*09a0*/  EXIT ;  /* 0x000000000000794d */ /* 0x000fea0003800000 */
        .weak           $__internal_1_$__cuda_sm20_sqrt_rn_f32_slowpath
        .type           $__internal_1_$__cuda_sm20_sqrt_rn_f32_slowpath,@function
        .size           $__internal_1_$__cuda_sm20_sqrt_rn_f32_slowpath,(.L_x_22 - $__internal_1_$__cuda_sm20_sqrt_rn_f32_slowpath)
$__internal_1_$__cuda_sm20_sqrt_rn_f32_slowpath:
[----:B------:R-:W-:-:S13]  /*09b0*/  LOP3.LUT P0, RZ, R0, 0x7fffffff, RZ, 0xc0, !PT ;  /* 0x7fffffff00ff7812 */ /* 0x000fda000780c0ff */
[----:B------:R-:W-:Y:S01]  /*09c0*/  @!P0 MOV R2, R0 ;  /* 0x0000000000028202 */ /* 0x000fe20000000f00 */
[----:B------:R-:W-:Y:S06]  /*09d0*/  @!P0 BRA `(.L_x_19) ;  /* 0x0000000000408947 */ /* 0x000fec0003800000 */
[----:B------:R-:W-:-:S13]  /*09e0*/  FSETP.GEU.FTZ.AND P0, PT, R0, RZ, PT ;  /* 0x000000ff0000720b */ /* 0x000fda0003f1e000 */
        /* <DEDUP_REMOVED lines=9> */
[----:B------:R-:W-:Y:S01]  /*0a80*/  @P0 FMUL.FTZ R7, R2, 0.5 ;  /* 0x3f00000002070820 */ /* 0x000fe20000410000 */
[----:B------:R-:W-:Y:S02]  /*0a90*/  @!P0 MOV R2, R0 ;  /* 0x0000000000028202 */ /* 0x000fe40000000f00 */
[----:B------:R-:W-:-:S04]  /*0aa0*/  @P0 FADD.FTZ R5, -R4, -RZ ;  /* 0x800000ff04050221 */ /* 0x000fc80000010100 */
[----:B------:R-:W-:-:S04]  /*0ab0*/  @P0 FFMA R5, R4, R5, R3 ;  /* 0x0000000504050223 */ /* 0x000fc80000000003 */
[----:B------:R-:W-:-:S04]  /*0ac0*/  @P0 FFMA R5, R5, R7, R4 ;  /* 0x0000000705050223 */ /* 0x000fc80000000004 */
[----:B------:R-:W-:-:S07]  /*0ad0*/  @P0 FMUL.FTZ R2, R5, 2.3283064365386962891e-10 ;  /* 0x2f80000005020820 */ /* 0x000fce0000410000 */
.L_x_19:
[----:B------:R-:W-:Y:S01]  /*0ae0*/  HFMA2 R3, -RZ, RZ, 0, 0 ;  /* 0x00000000ff037431 */ /* 0x000fe200000001ff */
[----:B------:R-:W-:Y:S02]  /*0af0*/  MOV R5, R2 ;  /* 0x0000000200057202 */ /* 0x000fe40000000f00 */
[----:B------:R-:W-:-:S04]  /*0b00*/  MOV R2, R8 ;  /* 0x0000000800027202 */ /* 0x000fc80000000f00 */
[----:B------:R-:W-:Y:S05]  /*0b10*/  RET.REL.NODEC R2 `(_Z2k1PfS_S_Piii) ;  /* 0xfffffff402387950 */ /* 0x000fea0003c3ffff */
.L_x_20:
        /* <DEDUP_REMOVED lines=14> */
.L_x_22:


//--------------------- .nv.shared.reserved.0     --------------------------
	.section	.nv.shared.reserved.0,"aw",@nobits
	.weak		__nv_reservedSMEM_offset_0_alias
	.size		__nv_reservedSMEM_offset_0_alias, 0, 64
	.other		__nv_reservedSMEM_offset_0_alias,@"STO_CUDA_RESERVED_SHARED STV_DEFAULT"
__nv_reservedSMEM_offset_0_alias:
	.zero		0
	.zero		64


//--------------------- .nv.global                --------------------------
	.section	.nv.global,"aw",@nobits
.nv.global:
	.type		_ZN34_INTERNAL_45f7fc55_4_k_cu_8ba5f6b16thrust24THRUST_300001_SM_1000_NS12placeholders2_8E,@object
	.size		_ZN34_INTERNAL_45f7fc55_4_k_cu_8ba5f6b16thrust24THRUST_300001_SM_1000_NS12placeholders2_8E,(_ZN34_INTERNAL_45f7fc55_4_k_cu_8ba5f6b14cuda3std3__436_GLOBAL__N__45f7fc55_4_k_cu_8ba5f6b16ignoreE - _ZN34_INTERNAL_45f7fc55_4_k_cu_8ba5f6b16thrust24THRUST_300001_SM_1000_NS12placeholders2_8E)
_ZN34_INTERNAL_45f7fc55_4_k_cu_8ba5f6b16thrust24THRUST_300001_SM_1000_NS12placeholders2_8E:
	.zero		1
	.type		_ZN34_INTERNAL_45f7fc55_4_k_cu_8ba5f6b14cuda3std3__436_GLOBAL__N__45f7fc55_4_k_cu_8ba5f6b16ignoreE,@object
	.size		_ZN34_INTERNAL_45f7fc55_4_k_cu_8ba5f6b14cuda3std3__436_GLOBAL__N__45f7fc55_4_k_cu_8ba5f6b16ignoreE,(_ZN34_INTERNAL_45f7fc55_4_k_cu_8ba5f6b14cuda3std6ranges3__45__cpo4dataE - _ZN34_INTERNAL_45f7fc55_4_k_cu_8ba5f6b14cuda3std3__436_GLOBAL__N__45f7fc55_4_k_cu_8ba5f6b16ignoreE)
_ZN34_INTERNAL_45f7fc55_4_k_cu_8ba5f6b14cuda3std3__436_GLOBAL__N__45f7fc55_4_k_cu_8ba5f6b16ignoreE:
	.zero		1
	.type		_ZN34_INTERNAL_45f7fc55_4_k_cu_8ba5f6b14cuda3std6ranges3__45__cpo4dataE,@object
	.size		_ZN34_INTERNAL_45f7fc55_4_k_cu_8ba5f6b14cuda3std6ranges3__45__cpo4dataE,(_ZN34_INTERNAL_45f7fc55_4_k_cu_8ba5f6b16thrust24THRUST_300001_SM_1000_NS6system3cpp3parE - _ZN34_INTERNAL_45f7fc55_4_k_cu_8ba5f6b14cuda3std6ranges3__45__cpo4dataE)
_ZN34_INTERNAL_45f7fc55_4_k_cu_8ba5f6b14cuda3std6ranges3__45__cpo4dataE:
	.zero		1
	.type		_ZN34_INTERNAL_45f7fc55_4_k_cu_8ba5f6b16thrust24THRUST_300001_SM_1000_NS6system3cpp3parE,@object
	.size		_ZN34_INTERNAL_45f7fc55_4_k_cu_8ba5f6b16thrust24THRUST_300001_SM_1000_NS6system3cpp3parE,(_ZN34_INTERNAL_45f7fc55_4_k_cu_8ba5f6b14cuda3std3__45__cpo5beginE - _ZN34_INTERNAL_45f7fc55_4_k_cu_8ba5f6b16thrust24THRUST_300001_SM_1000_NS6system3cpp3parE)
_ZN34_INTERNAL_45f7fc55_4_k_cu_8ba5f6b16thrust24THRUST_300001_SM_1000_NS6system3cpp3parE:
	.zero		1
	.type		_ZN34_INTERNAL_45f7fc55_4_k_cu_8ba5f6b14cuda3std3__45__cpo5beginE,@object
	.size		_ZN34_INTERNAL_45f7fc55_4_k_cu_8ba5f6b14cuda3std3__45__cpo5beginE,(_ZN34_INTERNAL_45f7fc55_4_k_cu_8ba5f6b14cuda3std6ranges3__45__cpo5beginE - _ZN34_INTERNAL_45f7fc55_4_k_cu_8ba5f6b14cuda3std3__45__cpo5beginE)
_ZN34_INTERNAL_45f7fc55_4_k_cu_8ba5f6b14cuda3std3__45__cpo5beginE:
	.zero		1
	.type		_ZN34_INTERNAL_45f7fc55_4_k_cu_8ba5f6b14cuda3std6ranges3__45__cpo5beginE,@object
	.size		_ZN34_INTERNAL_45f7fc55_4_k_cu_8ba5f6b14cuda3std6ranges3__45__cpo5beginE,(_ZN34_INTERNAL_45f7fc55_4_k_cu_8ba5f6b16thrust24THRUST_300001_SM_1000_NS6deviceE - _ZN34_INTERNAL_45f7fc55_4_k_cu_8ba5f6b14cuda3std6ranges3__45__cpo5beginE)
_ZN34_INTERNAL_45f7fc55_4_k_cu_8ba5f6b14cuda3std6ranges3__45__cpo5beginE:
	.zero		1
	.type		_ZN34_INTERNAL_45f7fc55_4_k_cu_8ba5f6b16thrust24THRUST_300001_SM_1000_NS6deviceE,@object
	.size		_ZN34_INTERNAL_45f7fc55_4_k_cu_8ba5f6b16thrust24THRUST_300001_SM_1000_NS6deviceE,(_ZN34_INTERNAL_45f7fc55_4_k_cu_8ba5f6b14cuda3std3__47nulloptE - _ZN34_INTERNAL_45f7fc55_4_k_cu_8ba5f6b16thrust24THRUST_300001_SM_1000_NS6deviceE)
_ZN34_INTERNAL_45f7fc55_4_k_cu_8ba5f6b16thrust24THRUST_300001_SM_1000_NS6deviceE:
	.zero		1
	.type		_ZN34_INTERNAL_45f7fc55_4_k_cu_8ba5f6b14cuda3std3__47nulloptE,@object
	.size		_ZN34_INTERNAL_45f7fc55_4_k_cu_8ba5f6b14cuda3std3__47nulloptE,(_ZN34_INTERNAL_45f7fc55_4_k_cu_8ba5f6b14cuda3std6ranges3__45__cpo8distanceE - _ZN34_INTERNAL_45f7fc55_4_k_cu_8ba5f6b14cuda3std3__47nulloptE)
_ZN34_INTERNAL_45f7fc55_4_k_cu_8ba5f6b14cuda3std3__47nulloptE:
	.zero		1
	.type		_ZN34_INTERNAL_45f7fc55_4_k_cu_8ba5f6b14cuda3std6ranges3__45__cpo8distanceE,@object
	.size		_ZN34_INTERNAL_45f7fc55_4_k_cu_8ba5f6b14cuda3std6ranges3__45__cpo8distanceE,(_ZN34_INTERNAL_45f7fc55_4_k_cu_8ba5f6b16thrust24THRUST_300001_SM_1000_NS12placeholders2_4E - _ZN34_INTERNAL_45f7fc55_4_k_cu_8ba5f6b14cuda3std6ranges3__45__cpo8distanceE)
_ZN34_INTERNAL_45f7fc55_4_k_cu_8ba5f6b14cuda3std6ranges3__45__cpo8distanceE:
	.zero		1
	.type		_ZN34_INTERNAL_45f7fc55_4_k_cu_8ba5f6b16thrust24THRUST_300001_SM_1000_NS12placeholders2_4E,@object
	.size		_ZN34_INTERNAL_45f7fc55_4_k_cu_8ba5f6b16thrust24THRUST_300001_SM_1000_NS12placeholders2_4E,(_ZN34_INTERNAL_45f7fc55_4_k_cu_8ba5f6b14cuda3std3__45__cpo6rbeginE - _ZN34_INTERNAL_45f7fc55_4_k_cu_8ba5f6b16thrust24THRUST_300001_SM_1000_NS12placeholders2_4E)
_ZN34_INTERNAL_45f7fc55_4_k_cu_8ba5f6b16thrust24THRUST_300001_SM_1000_NS12placeholders2_4E:
	.zero		1
	.type		_ZN34_INTERNAL_45f7fc55_4_k_cu_8ba5f6b14cuda3std3__45__cpo6rbeginE,@object
	.size		_ZN34_INTERNAL_45f7fc55_4_k_cu_8ba5f6b14cuda3std3__45__cpo6rbeginE,(_ZN34_INTERNAL_45f7fc55_4_k_cu_8ba5f6b14cuda3std6ranges3__45__cpo7advanceE - _ZN34_INTERNAL_45f7fc55_4_k_cu_8ba5f6b14cuda3std3__45__cpo6rbeginE)
_ZN34_INTERNAL_45f7fc55_4_k_cu_8ba5f6b14cuda3std3__45__cpo6rbeginE:
	.zero		1
	.type		_ZN34_INTERNAL_45f7fc55_4_k_cu_8ba5f6b14cuda3std6ranges3__45__cpo7advanceE,@object
	.size		_ZN34_INTERNAL_45f7fc55_4_k_cu_8ba5f6b14cuda3std6ranges3__45__cpo7advanceE,(_ZN34_INTERNAL_45f7fc55_4_k_cu_8ba5f6b16thrust24THRUST_300001_SM_1000_NS12placeholders3_10E - _ZN34_INTERNAL_45f7fc55_4_k_cu_8ba5f6b14cuda3std6ranges3__45__cpo7advanceE)
_ZN34_INTERNAL_45f7fc55_4_k_cu_8ba5f6b14cuda3std6ranges3__45__cpo7advanceE:
	.zero		1
	.type		_ZN34_INTERNAL_45f7fc55_4_k_cu_8ba5f6b16thrust24THRUST_300001_SM_1000_NS12placeholders3_10E,@object
	.size		_ZN34_INTERNAL_45f7fc55_4_k_cu_8ba5f6b16thrust24THRUST_300001_SM_1000_NS12placeholders3_10E,(_ZN34_INTERNAL_45f7fc55_4_k_cu_8ba5f6b14cuda3std3__48in_placeE - _ZN34_INTERNAL_45f7fc55_4_k_cu_8ba5f6b16thrust24THRUST_300001_SM_1000_NS12placeholders3_10E)
_ZN34_INTERNAL_45f7fc55_4_k_cu_8ba5f6b16thrust24THRUST_300001_SM_1000_NS12placeholders3_10E:
	.zero		1
	.type		_ZN34_INTERNAL_45f7fc55_4_k_cu_8ba5f6b14cuda3std3__48in_placeE,@object
	.size		_ZN34_INTERNAL_45f7fc55_4_k_cu_8ba5f6b14cuda3std3__48in_placeE,(_ZN34_INTERNAL_45f7fc55_4_k_cu_8ba5f6b14cuda3std6ranges3__45__cpo4sizeE - _ZN34_INTERNAL_45f7fc55_4_k_cu_8ba5f6b14cuda3std3__48in_placeE)
_ZN34_INTERNAL_45f7fc55_4_k_cu_8ba5f6b14cuda3std3__48in_placeE:
	.zero		1
	.type		_ZN34_INTERNAL_45f7fc55_4_k_cu_8ba5f6b14cuda3std6ranges3__45__cpo4sizeE,@object
	.size		_ZN34_INTERNAL_45f7fc55_4_k_cu_8ba5f6b14cuda3std6ranges3__45__cpo4sizeE,(_ZN34_INTERNAL_45f7fc55_4_k_cu_8ba5f6b16thrust24THRUST_300001_SM_1000_NS12placeholders2_2E - _ZN34_INTERNAL_45f7fc55_4_k_cu_8ba5f6b14cuda3std6ranges3__45__cpo4sizeE)
_ZN34_INTERNAL_45f7fc55_4_k_cu_8ba5f6b14cuda3std6ranges3__45__cpo4sizeE:
	.zero		1
	.type		_ZN34_INTERNAL_45f7fc55_4_k_cu_8ba5f6b16thrust24THRUST_300001_SM_1000_NS12placeholders2_2E,@object
	.size		_ZN34_INTERNAL_45f7fc55_4_k_cu_8ba5f6b16thrust24THRUST_300001_SM_1000_NS12placeholders2_2E,(_ZN34_INTERNAL_45f7fc55_4_k_cu_8ba5f6b14cuda3std3__45__cpo6cbeginE - _ZN34_INTERNAL_45f7fc55_4_k_cu_8ba5f6b16thrust24THRUST_300001_SM_1000_NS12placeholders2_2E)
_ZN34_INTERNAL_45f7fc55_4_k_cu_8ba5f6b16thrust24THRUST_300001_SM_1000_NS12placeholders2_2E:
	.zero		1
	.type		_ZN34_INTERNAL_45f7fc55_4_k_cu_8ba5f6b14cuda3std3__45__cpo6cbeginE,@object
	.size		_ZN34_INTERNAL_45f7fc55_4_k_cu_8ba5f6b14cuda3std3__45__cpo6cbeginE,(_ZN34_INTERNAL_45f7fc55_4_k_cu_8ba5f6b14cuda3std6ranges3__45__cpo6cbeginE - _ZN34_INTERNAL_45f7fc55_4_k_cu_8ba5f6b14cuda3std3__45__cpo6cbeginE)
_ZN34_INTERNAL_45f7fc55_4_k_cu_8ba5f6b14cuda3std3__45__cpo6cbeginE:
	.zero		1
	.type		_ZN34_INTERNAL_45f7fc55_4_k_cu_8ba5f6b14cuda3std6ranges3__45__cpo6cbeginE,@object
	.size		_ZN34_INTERNAL_45f7fc55_4_k_cu_8ba5f6b14cuda3std6ranges3__45__cpo6cbeginE,(_ZN34_INTERNAL_45f7fc55_4_k_cu_8ba5f6b16thrust24THRUST_300001_SM_1000_NS12placeholders2_6E - _ZN34_INTERNAL_45f7fc55_4_k_cu_8ba5f6b14cuda3std6ranges3__45__cpo6cbeginE)
_ZN34_INTERNAL_45f7fc55_4_k_cu_8ba5f6b14cuda3std6ranges3__45__cpo6cbeginE:
	.zero		1
	.type		_ZN34_INTERNAL_45f7fc55_4_k_cu_8ba5f6b16thrust24THRUST_300001_SM_1000_NS12placeholders2_6E,@object
	.size		_ZN34_INTERNAL_45f7fc55_4_k_cu_8ba5f6b16thrust24THRUST_300001_SM_1000_NS12placeholders2_6E,(_ZN34_INTERNAL_45f7fc55_4_k_cu_8ba5f6b14cuda3std3__45__cpo7crbeginE - _ZN34_INTERNAL_45f7fc55_4_k_cu_8ba5f6b16thrust24THRUST_300001_SM_1000_NS12placeholders2_6E)
_ZN34_INTERNAL_45f7fc55_4_k_cu_8ba5f6b16thrust24THRUST_300001_SM_1000_NS12placeholders2_6E:
	.zero		1
	.type		_ZN34_INTERNAL_45f7fc55_4_k_cu_8ba5f6b14cuda3std3__45__cpo7crbeginE,@object
	.size		_ZN34_INTERNAL_45f7fc55_4_k_cu_8ba5f6b14cuda3std3__45__cpo7crbeginE,(_ZN34_INTERNAL_45f7fc55_4_k_cu_8ba5f6b14cuda3std6ranges3__45__cpo4nextE - _ZN34_INTERNAL_45f7fc55_4_k_cu_8ba5f6b14cuda3std3__45__cpo7crbeginE)
_ZN34_INTERNAL_45f7fc55_4_k_cu_8ba5f6b14cuda3std3__45__cpo7crbeginE:
	.zero		1
	.type		_ZN34_INTERNAL_45f7fc55_4_k_cu_8ba5f6b14cuda3std6ranges3__45__cpo4nextE,@object
	.size		_ZN34_INTERNAL_45f7fc55_4_k_cu_8ba5f6b14cuda3std6ranges3__45__cpo4nextE,(_ZN34_INTERNAL_45f7fc55_4_k_cu_8ba5f6b14cuda3std6ranges3__45__cpo4swapE - _ZN34_INTERNAL_45f7fc55_4_k_cu_8ba5f6b14cuda3std6ranges3__45__cpo4nextE)
_ZN34_INTERNAL_45f7fc55_4_k_cu_8ba5f6b14cuda3std6ranges3__45__cpo4nextE:
	.zero		1
	.type		_ZN34_INTERNAL_45f7fc55_4_k_cu_8ba5f6b14cuda3std6ranges3__45__cpo4swapE,@object
	.size		_ZN34_INTERNAL_45f7fc55_4_k_cu_8ba5f6b14cuda3std6ranges3__45__cpo4swapE,(_ZN34_INTERNAL_45f7fc55_4_k_cu_8ba5f6b16thrust24THRUST_300001_SM_1000_NS8cuda_cub10par_nosyncE - _ZN34_INTERNAL_45f7fc55_4_k_cu_8ba5f6b14cuda3std6ranges3__45__cpo4swapE)
_ZN34_INTERNAL_45f7fc55_4_k_cu_8ba5f6b14cuda3std6ranges3__45__cpo4swapE:
	.zero		1
	.type		_ZN34_INTERNAL_45f7fc55_4_k_cu_8ba5f6b16thrust24THRUST_300001_SM_1000_NS8cuda_cub10par_nosyncE,@object
	.size		_ZN34_INTERNAL_45f7fc55_4_k_cu_8ba5f6b16thrust24THRUST_300001_SM_1000_NS8cuda_cub10par_nosyncE,(_ZN34_INTERNAL_45f7fc55_4_k_cu_8ba5f6b16thrust24THRUST_300001_SM_1000_NS3seqE - _ZN34_INTERNAL_45f7fc55_4_k_cu_8ba5f6b16thrust24THRUST_300001_SM_1000_NS8cuda_cub10par_nosyncE)
_ZN34_INTERNAL_45f7fc55_4_k_cu_8ba5f6b16thrust24THRUST_300001_SM_1000_NS8cuda_cub10par_nosyncE:
	.zero		1
	.type		_ZN34_INTERNAL_45f7fc55_4_k_cu_8ba5f6b16thrust24THRUST_300001_SM_1000_NS3seqE,@object
	.size		_ZN34_INTERNAL_45f7fc55_4_k_cu_8ba5f6b16thrust24THRUST_300001_SM_1000_NS3seqE,(_ZN34_INTERNAL_45f7fc55_4_k_cu_8ba5f6b14cuda3std3__420unreachable_sentinelE - _ZN34_INTERNAL_45f7fc55_4_k_cu_8ba5f6b16thrust24THRUST_300001_SM_1000_NS3seqE)
_ZN34_INTERNAL_45f7fc55_4_k_cu_8ba5f6b16thrust24THRUST_300001_SM_1000_NS3seqE:
	.zero		1
	.type		_ZN34_INTERNAL_45f7fc55_4_k_cu_8ba5f6b14cuda3std3__420unreachable_sentinelE,@object
	.size		_ZN34_INTERNAL_45f7fc55_4_k_cu_8ba5f6b14cuda3std3__420unreachable_sentinelE,(_ZN34_INTERNAL_45f7fc55_4_k_cu_8ba5f6b14cuda3std6ranges3__45__cpo5ssizeE - _ZN34_INTERNAL_45f7fc55_4_k_cu_8ba5f6b14cuda3std3__420unreachable_sentinelE)
_ZN34_INTERNAL_45f7fc55_4_k_cu_8ba5f6b14cuda3std3__420unreachable_sentinelE:
	.zero		1
	.type		_ZN34_INTERNAL_45f7fc55_4_k_cu_8ba5f6b14cuda3std6ranges3__45__cpo5ssizeE,@object
	.size		_ZN34_INTERNAL_45f7fc55_4_k_cu_8ba5f6b14cuda3std6ranges3__45__cpo5ssizeE,(_ZN34_INTERNAL_45f7fc55_4_k_cu_8ba5f6b16thrust24THRUST_300001_SM_1000_NS12placeholders2_3E - _ZN34_INTERNAL_45f7fc55_4_k_cu_8ba5f6b14cuda3std6ranges3__45__cpo5ssizeE)
_ZN34_INTERNAL_45f7fc55_4_k_cu_8ba5f6b14cuda3std6ranges3__45__cpo5ssizeE:
	.zero		1
	.type		_ZN34_INTERNAL_45f7fc55_4_k_cu_8ba5f6b16thrust24THRUST_300001_SM_1000_NS12placeholders2_3E,@object
	.size		_ZN34_INTERNAL_45f7fc55_4_k_cu_8ba5f6b16thrust24THRUST_300001_SM_1000_NS12placeholders2_3E,(_ZN34_INTERNAL_45f7fc55_4_k_cu_8ba5f6b14cuda3std3__45__cpo4cendE - _ZN34_INTERNAL_45f7fc55_4_k_cu_8ba5f6b16thrust24THRUST_300001_SM_1000_NS12placeholders2_3E)
_ZN34_INTERNAL_45f7fc55_4_k_cu_8ba5f6b16thrust24THRUST_300001_SM_1000_NS12placeholders2_3E:
	.zero		1
	.type		_ZN34_INTERNAL_45f7fc55_4_k_cu_8ba5f6b14cuda3std3__45__cpo4cendE,@object
	.size		_ZN34_INTERNAL_45f7fc55_4_k_cu_8ba5f6b14cuda3std3__45__cpo4cendE,(_ZN34_INTERNAL_45f7fc55_4_k_cu_8ba5f6b14cuda3std6ranges3__45__cpo4cendE - _ZN34_INTERNAL_45f7fc55_4_k_cu_8ba5f6b14cuda3std3__45__cpo4cendE)
_ZN34_INTERNAL_45f7fc55_4_k_cu_8ba5f6b14cuda3std3__45__cpo4cendE:
	.zero		1
	.type		_ZN34_INTERNAL_45f7fc55_4_k_cu_8ba5f6b14cuda3std6ranges3__45__cpo4cendE,@object
	.size		_ZN34_INTERNAL_45f7fc55_4_k_cu_8ba5f6b14cuda3std6ranges3__45__cpo4cendE,(_ZN34_INTERNAL_45f7fc55_4_k_cu_8ba5f6b16thrust24THRUST_300001_SM_1000_NS12placeholders2_7E - _ZN34_INTERNAL_45f7fc55_4_k_cu_8ba5f6b14cuda3std6ranges3__45__cpo4cendE)
_ZN34_INTERNAL_45f7fc55_4_k_cu_8ba5f6b14cuda3std6ranges3__45__cpo4cendE:
	.zero		1
	.type		_ZN34_INTERNAL_45f7fc55_4_k_cu_8ba5f6b16thrust24THRUST_300001_SM_1000_NS12placeholders2_7E,@object
	.size		_ZN34_INTERNAL_45f7fc55_4_k_cu_8ba5f6b16thrust24THRUST_300001_SM_1000_NS12placeholders2_7E,(_ZN34_INTERNAL_45f7fc55_4_k_cu_8ba5f6b14cuda3std3__45__cpo5crendE - _ZN34_INTERNAL_45f7fc55_4_k_cu_8ba5f6b16thrust24THRUST_300001_SM_1000_NS12placeholders2_7E)
_ZN34_INTERNAL_45f7fc55_4_k_cu_8ba5f6b16thrust24THRUST_300001_SM_1000_NS12placeholders2_7E:
	.zero		1
	.type		_ZN34_INTERNAL_45f7fc55_4_k_cu_8ba5f6b14cuda3std3__45__cpo5crendE,@object
	.size		_ZN34_INTERNAL_45f7fc55_4_k_cu_8ba5f6b14cuda3std3__45__cpo5crendE,(_ZN34_INTERNAL_45f7fc55_4_k_cu_8ba5f6b14cuda3std6ranges3__45__cpo4prevE - _ZN34_INTERNAL_45f7fc55_4_k_cu_8ba5f6b14cuda3std3__45__cpo5crendE)
_ZN34_INTERNAL_45f7fc55_4_k_cu_8ba5f6b14cuda3std3__45__cpo5crendE:
	.zero		1
	.type		_ZN34_INTERNAL_45f7fc55_4_k_cu_8ba5f6b14cuda3std6ranges3__45__cpo4prevE,@object
	.size		_ZN34_INTERNAL_45f7fc55_4_k_cu_8ba5f6b14cuda3std6ranges3__45__cpo4prevE,(_ZN34_INTERNAL_45f7fc55_4_k_cu_8ba5f6b14cuda3std6ranges3__45__cpo9iter_moveE - _ZN34_INTERNAL_45f7fc55_4_k_cu_8ba5f6b14cuda3std6ranges3__45__cpo4prevE)
_ZN34_INTERNAL_45f7fc55_4_k_cu_8ba5f6b14cuda3std6ranges3__45__cpo4prevE:
	.zero		1
	.type		_ZN34_INTERNAL_45f7fc55_4_k_cu_8ba5f6b14cuda3std6ranges3__45__cpo9iter_moveE,@object
	.size		_ZN34_INTERNAL_45f7fc55_4_k_cu_8ba5f6b14cuda3std6ranges3__45__cpo9iter_moveE,(_ZN34_INTERNAL_45f7fc55_4_k_cu_8ba5f6b16thrust24THRUST_300001_SM_1000_NS6system6detail10sequential3seqE - _ZN34_INTERNAL_45f7fc55_4_k_cu_8ba5f6b14cuda3std6ranges3__45__cpo9iter_moveE)
_ZN34_INTERNAL_45f7fc55_4_k_cu_8ba5f6b14cuda3std6ranges3__45__cpo9iter_moveE:
	.zero		1
	.type		_ZN34_INTERNAL_45f7fc55_4_k_cu_8ba5f6b16thrust24THRUST_300001_SM_1000_NS6system6detail10sequential3seqE,@object
	.size		_ZN34_INTERNAL_45f7fc55_4_k_cu_8ba5f6b16thrust24THRUST_300001_SM_1000_NS6system6detail10sequential3seqE,(_ZN34_INTERNAL_45f7fc55_4_k_cu_8ba5f6b16thrust24THRUST_300001_SM_1000_NS12placeholders2_9E - _ZN34_INTERNAL_45f7fc55_4_k_cu_8ba5f6b16thrust24THRUST_300001_SM_1000_NS6system6detail10sequential3seqE)
_ZN34_INTERNAL_45f7fc55_4_k_cu_8ba5f6b16thrust24THRUST_300001_SM_1000_NS6system6detail10sequential3seqE:
	.zero		1
	.type		_ZN34_INTERNAL_45f7fc55_4_k_cu_8ba5f6b16thrust24THRUST_300001_SM_1000_NS12placeholders2_9E,@object
	.size		_ZN34_INTERNAL_45f7fc55_4_k_cu_8ba5f6b16thrust24THRUST_300001_SM_1000_NS12placeholders2_9E,(_ZN34_INTERNAL_45f7fc55_4_k_cu_8ba5f6b14cuda3std3__419piecewise_constructE - _ZN34_INTERNAL_45f7fc55_4_k_cu_8ba5f6b16thrust24THRUST_300001_SM_1000_NS12placeholders2_9E)
_ZN34_INTERNAL_45f7fc55_4_k_cu_8ba5f6b16thrust24THRUST_300001_SM_1000_NS12placeholders2_9E:
	.zero		1
	.type		_ZN34_INTERNAL_45f7fc55_4_k_cu_8ba5f6b14cuda3std3__419piecewise_constructE,@object
	.size		_ZN34_INTERNAL_45f7fc55_4_k_cu_8ba5f6b14cuda3std3__419piecewise_constructE,(_ZN34_INTERNAL_45f7fc55_4_k_cu_8ba5f6b14cuda3std6ranges3__45__cpo5cdataE - _ZN34_INTERNAL_45f7fc55_4_k_cu_8ba5f6b14cuda3std3__419piecewise_constructE)
_ZN34_INTERNAL_45f7fc55_4_k_cu_8ba5f6b14cuda3std3__419piecewise_constructE:
	.zero		1
	.type		_ZN34_INTERNAL_45f7fc55_4_k_cu_8ba5f6b14cuda3std6ranges3__45__cpo5cdataE,@object
	.size		_ZN34_INTERNAL_45f7fc55_4_k_cu_8ba5f6b14cuda3std6ranges3__45__cpo5cdataE,(_ZN34_INTERNAL_45f7fc55_4_k_cu_8ba5f6b16thrust24THRUST_300001_SM_1000_NS12placeholders2_1E - _ZN34_INTERNAL_45f7fc55_4_k_cu_8ba5f6b14cuda3std6ranges3__45__cpo5cdataE)
_ZN34_INTERNAL_45f7fc55_4_k_cu_8ba5f6b14cuda3std6ranges3__45__cpo5cdataE:
	.zero		1
	.type		_ZN34_INTERNAL_45f7fc55_4_k_cu_8ba5f6b16thrust24THRUST_300001_SM_1000_NS12placeholders2_1E,@object
	.size		_ZN34_INTERNAL_45f7fc55_4_k_cu_8ba5f6b16thrust24THRUST_300001_SM_1000_NS12placeholders2_1E,(_ZN34_INTERNAL_45f7fc55_4_k_cu_8ba5f6b14cuda3std3__45__cpo3endE - _ZN34_INTERNAL_45f7fc55_4_k_cu_8ba5f6b16thrust24THRUST_300001_SM_1000_NS12placeholders2_1E)
_ZN34_INTERNAL_45f7fc55_4_k_cu_8ba5f6b16thrust24THRUST_300001_SM_1000_NS12placeholders2_1E:
	.zero		1
	.type		_ZN34_INTERNAL_45f7fc55_4_k_cu_8ba5f6b14cuda3std3__45__cpo3endE,@object
	.size		_ZN34_INTERNAL_45f7fc55_4_k_cu_8ba5f6b14cuda3std3__45__cpo3endE,(_ZN34_INTERNAL_45f7fc55_4_k_cu_8ba5f6b14cuda3std6ranges3__45__cpo3endE - _ZN34_INTERNAL_45f7fc55_4_k_cu_8ba5f6b14cuda3std3__45__cpo3endE)
_ZN34_INTERNAL_45f7fc55_4_k_cu_8ba5f6b14cuda3std3__45__cpo3endE:
	.zero		1
	.type		_ZN34_INTERNAL_45f7fc55_4_k_cu_8ba5f6b14cuda3std6ranges3__45__cpo3endE,@object
	.size		_ZN34_INTERNAL_45f7fc55_4_k_cu_8ba5f6b14cuda3std6ranges3__45__cpo3endE,(_ZN34_INTERNAL_45f7fc55_4_k_cu_8ba5f6b16thrust24THRUST_300001_SM_1000_NS12placeholders2_5E - _ZN34_INTERNAL_45f7fc55_4_k_cu_8ba5f6b14cuda3std6ranges3__45__cpo3endE)
_ZN34_INTERNAL_45f7fc55_4_k_cu_8ba5f6b14cuda3std6ranges3__45__cpo3endE:
	.zero		1
	.type		_ZN34_INTERNAL_45f7fc55_4_k_cu_8ba5f6b16thrust24THRUST_300001_SM_1000_NS12placeholders2_5E,@object
	.size		_ZN34_INTERNAL_45f7fc55_4_k_cu_8ba5f6b16thrust24THRUST_300001_SM_1000_NS12placeholders2_5E,(_ZN34_INTERNAL_45f7fc55_4_k_cu_8ba5f6b14cuda3std3__45__cpo4rendE - _ZN34_INTERNAL_45f7fc55_4_k_cu_8ba5f6b16thrust24THRUST_300001_SM_1000_NS12placeholders2_5E)
_ZN34_INTERNAL_45f7fc55_4_k_cu_8ba5f6b16thrust24THRUST_300001_SM_1000_NS12placeholders2_5E:
	.zero		1
	.type		_ZN34_INTERNAL_45f7fc55_4_k_cu_8ba5f6b14cuda3std3__45__cpo4rendE,@object
	.size		_ZN34_INTERNAL_45f7fc55_4_k_cu_8ba5f6b14cuda3std3__45__cpo4rendE,(_ZN34_INTERNAL_45f7fc55_4_k_cu_8ba5f6b14cuda3std6ranges3__45__cpo9iter_swapE - _ZN34_INTERNAL_45f7fc55_4_k_cu_8ba5f6b14cuda3std3__45__cpo4rendE)
_ZN34_INTERNAL_45f7fc55_4_k_cu_8ba5f6b14cuda3std3__45__cpo4rendE:
	.zero		1
	.type		_ZN34_INTERNAL_45f7fc55_4_k_cu_8ba5f6b14cuda3std6ranges3__45__cpo9iter_swapE,@object
	.size		_ZN34_INTERNAL_45f7fc55_4_k_cu_8ba5f6b14cuda3std6ranges3__45__cpo9iter_swapE,(_ZN34_INTERNAL_45f7fc55_4_k_cu_8ba5f6b14cuda3std3__48unexpectE - _ZN34_INTERNAL_45f7fc55_4_k_cu_8ba5f6b14cuda3std6ranges3__45__cpo9iter_swapE)
_ZN34_INTERNAL_45f7fc55_4_k_cu_8ba5f6b14cuda3std6ranges3__45__cpo9iter_swapE:
	.zero		1
	.type		_ZN34_INTERNAL_45f7fc55_4_k_cu_8ba5f6b14cuda3std3__48unexpectE,@object
	.size		_ZN34_INTERNAL_45f7fc55_4_k_cu_8ba5f6b14cuda3std3__48unexpectE,(_ZN34_INTERNAL_45f7fc55_4_k_cu_8ba5f6b16thrust24THRUST_300001_SM_1000_NS8cuda_cub3parE - _ZN34_INTERNAL_45f7fc55_4_k_cu_8ba5f6b14cuda3std3__48unexpectE)
_ZN34_INTERNAL_45f7fc55_4_k_cu_8ba5f6b14cuda3std3__48unexpectE:
	.zero		1
	.type		_ZN34_INTERNAL_45f7fc55_4_k_cu_8ba5f6b16thrust24THRUST_300001_SM_1000_NS8cuda_cub3parE,@object
	.size		_ZN34_INTERNAL_45f7fc55_4_k_cu_8ba5f6b16thrust24THRUST_300001_SM_1000_NS8cuda_cub3parE,(.L_29 - _ZN34_INTERNAL_45f7fc55_4_k_cu_8ba5f6b16thrust24THRUST_300001_SM_1000_NS8cuda_cub3parE)
_ZN34_INTERNAL_45f7fc55_4_k_cu_8ba5f6b16thrust24THRUST_300001_SM_1000_NS8cuda_cub3parE:
	.zero		1
.L_29:


//--------------------- .nv.constant0._ZN3cub18CUB_300001_SM_10006detail11EmptyKernelIvEEvv --------------------------
	.section	.nv.constant0._ZN3cub18CUB_300001_SM_10006detail11EmptyKernelIvEEvv,"a",@progbits
	.sectionflags	@""
	.align	4
.nv.constant0._ZN3cub18CUB_300001_SM_10006detail11EmptyKernelIvEEvv:
	.zero		896


//--------------------- .nv.constant0._Z8AccuracyPiS_S_ --------------------------
	.section	.nv.constant0._Z8AccuracyPiS_S_,"a",@progbits
	.sectionflags	@""
	.align	4
.nv.constant0._Z8AccuracyPiS_S_:
	.zero		920


//--------------------- .nv.constant0._Z9maxkernalPfS_S_Piii --------------------------
	.section	.nv.constant0._Z9maxkernalPfS_S_Piii,"a",@progbits
	.sectionflags	@""
	.align	4
.nv.constant0._Z9maxkernalPfS_S_Piii:
	.zero		936


//--------------------- .nv.constant0._Z2k1PfS_S_Piii --------------------------
	.section	.nv.constant0._Z2k1PfS_S_Piii,"a",@progbits
	.sectionflags	@""
	.align	4
.nv.constant0._Z2k1PfS_S_Piii:
	.zero		936


//--------------------- SYMBOLS --------------------------

	.type		.nv.reservedSmem.offset0,@object
	.size		.nv.reservedSmem.offset0,0x4
